	.target	sm_90a

	.elftype	@"ET_EXEC"


//--------------------- .note.nv.tkinfo           --------------------------
	.section	.note.nv.tkinfo,"",@"SHT_NOTE"
	.sectionflags	@"SHF_NOTE_NV_TKINFO"
	.tkinfo
        /*0018*/ 	.word	0x00000002
        /*0030*/ 	.string	""
        /*0030*/ 	.string	"ptxas"
        /*0030*/ 	.string	"Cuda compilation tools, release 13.0, V13.0.88"
        /*0030*/ 	.string	"Build cuda_13.0.r13.0/compiler.36424714_0"
        /*0030*/ 	.string	"-arch sm_90a -m 64 "



//--------------------- .note.nv.cuinfo           --------------------------
	.section	.note.nv.cuinfo,"",@"SHT_NOTE"
	.sectionflags	@"SHF_NOTE_NV_CUINFO"
        /*0018*/ 	.short	0x0002
        /*001a*/ 	.short	0x005a
        /*001c*/ 	.short	0x0082
	.zero		2


//--------------------- .nv.info                  --------------------------
	.section	.nv.info,"",@"SHT_CUDA_INFO"
	.align	4


	//----- nvinfo : EIATTR_REGCOUNT
	.align		4
        /*0000*/ 	.byte	0x04, 0x2f
        /*0002*/ 	.short	(.L_12 - .L_11)
	.align		4
.L_11:
        /*0004*/ 	.word	index@(_ZN7cutlass13device_kernelIN5flash19enable_sm80_to_sm89INS1_16FlashAttnFwdSm80INS1_25CollectiveMainloopFwdSm80ILi4ELi1ELb0EN4cute5tupleIJNS5_1CILi128EEENS7_ILi112EEENS7_ILi64EEEEEELi64ENS_6half_tEfNS_4arch4Sm80ELb1ELb0ELb0ELb1ELb0ELb1ELb1ELb0EEENS1_21CollectiveEpilogueFwdINS6_IJS8_SA_S9_EEENS6_IJNS7_ILi1EEESI_SI_EEESC_SE_Li128ELb1ELb1ELb0ELb0EEENS1_19SingleTileSchedulerILb1ELb0ELb1ELi128EEEEEEEEEvNT_6ParamsE)
        /*0008*/ 	.word	0x00000004


	//----- nvinfo : EIATTR_FRAME_SIZE
	.align		4
.L_12:
        /*000c*/ 	.byte	0x04, 0x11
        /*000e*/ 	.short	(.L_14 - .L_13)
	.align		4
.L_13:
        /*0010*/ 	.word	index@(_ZN7cutlass13device_kernelIN5flash19enable_sm80_to_sm89INS1_16FlashAttnFwdSm80INS1_25CollectiveMainloopFwdSm80ILi4ELi1ELb0EN4cute5tupleIJNS5_1CILi128EEENS7_ILi112EEENS7_ILi64EEEEEELi64ENS_6half_tEfNS_4arch4Sm80ELb1ELb0ELb0ELb1ELb0ELb1ELb1ELb0EEENS1_21CollectiveEpilogueFwdINS6_IJS8_SA_S9_EEENS6_IJNS7_ILi1EEESI_SI_EEESC_SE_Li128ELb1ELb1ELb0ELb0EEENS1_19SingleTileSchedulerILb1ELb0ELb1ELi128EEEEEEEEEvNT_6ParamsE)
        /*0014*/ 	.word	0x00000000


	//----- nvinfo : EIATTR_REGCOUNT
	.align		4
.L_14:
        /*0018*/ 	.byte	0x04, 0x2f
        /*001a*/ 	.short	(.L_16 - .L_15)
	.align		4
.L_15:
        /*001c*/ 	.word	index@(_ZN7cutlass13device_kernelIN5flash19enable_sm80_to_sm89INS1_16FlashAttnFwdSm80INS1_25CollectiveMainloopFwdSm80ILi4ELi1ELb0EN4cute5tupleIJNS5_1CILi128EEENS7_ILi112EEENS7_ILi64EEEEEELi64ENS_6half_tEfNS_4arch4Sm80ELb1ELb0ELb0ELb1ELb0ELb0ELb1ELb0EEENS1_21CollectiveEpilogueFwdINS6_IJS8_SA_S9_EEENS6_IJNS7_ILi1EEESI_SI_EEESC_SE_Li128ELb1ELb1ELb0ELb0EEENS1_19SingleTileSchedulerILb1ELb0ELb1ELi128EEEEEEEEEvNT_6ParamsE)
        /*0020*/ 	.word	0x00000004


	//----- nvinfo : EIATTR_FRAME_SIZE
	.align		4
.L_16:
        /*0024*/ 	.byte	0x04, 0x11
        /*0026*/ 	.short	(.L_18 - .L_17)
	.align		4
.L_17:
        /*0028*/ 	.word	index@(_ZN7cutlass13device_kernelIN5flash19enable_sm80_to_sm89INS1_16FlashAttnFwdSm80INS1_25CollectiveMainloopFwdSm80ILi4ELi1ELb0EN4cute5tupleIJNS5_1CILi128EEENS7_ILi112EEENS7_ILi64EEEEEELi64ENS_6half_tEfNS_4arch4Sm80ELb1ELb0ELb0ELb1ELb0ELb0ELb1ELb0EEENS1_21CollectiveEpilogueFwdINS6_IJS8_SA_S9_EEENS6_IJNS7_ILi1EEESI_SI_EEESC_SE_Li128ELb1ELb1ELb0ELb0EEENS1_19SingleTileSchedulerILb1ELb0ELb1ELi128EEEEEEEEEvNT_6ParamsE)
        /*002c*/ 	.word	0x00000000


	//----- nvinfo : EIATTR_REGCOUNT
	.align		4
.L_18:
        /*0030*/ 	.byte	0x04, 0x2f
        /*0032*/ 	.short	(.L_20 - .L_19)
	.align		4
.L_19:
        /*0034*/ 	.word	index@(_ZN7cutlass13device_kernelIN5flash19enable_sm80_to_sm89INS1_16FlashAttnFwdSm80INS1_25CollectiveMainloopFwdSm80ILi4ELi1ELb0EN4cute5tupleIJNS5_1CILi128EEENS7_ILi112EEENS7_ILi64EEEEEELi64ENS_6half_tEfNS_4arch4Sm80ELb1ELb0ELb0ELb0ELb0ELb0ELb1ELb0EEENS1_21CollectiveEpilogueFwdINS6_IJS8_SA_S9_EEENS6_IJNS7_ILi1EEESI_SI_EEESC_SE_Li128ELb0ELb1ELb0ELb0EEENS1_30DynamicPersistentTileSchedulerILi128ELi128ELb0ELb1ELb0EEEEEEEEEvNT_6ParamsE)
        /*0038*/ 	.word	0x00000004


	//----- nvinfo : EIATTR_FRAME_SIZE
	.align		4
.L_20:
        /*003c*/ 	.byte	0x04, 0x11
        /*003e*/ 	.short	(.L_22 - .L_21)
	.align		4
.L_21:
        /*0040*/ 	.word	index@(_ZN7cutlass13device_kernelIN5flash19enable_sm80_to_sm89INS1_16FlashAttnFwdSm80INS1_25CollectiveMainloopFwdSm80ILi4ELi1ELb0EN4cute5tupleIJNS5_1CILi128EEENS7_ILi112EEENS7_ILi64EEEEEELi64ENS_6half_tEfNS_4arch4Sm80ELb1ELb0ELb0ELb0ELb0ELb0ELb1ELb0EEENS1_21CollectiveEpilogueFwdINS6_IJS8_SA_S9_EEENS6_IJNS7_ILi1EEESI_SI_EEESC_SE_Li128ELb0ELb1ELb0ELb0EEENS1_30DynamicPersistentTileSchedulerILi128ELi128ELb0ELb1ELb0EEEEEEEEEvNT_6ParamsE)
        /*0044*/ 	.word	0x00000000


	//----- nvinfo : EIATTR_REGCOUNT
	.align		4
.L_22:
        /*0048*/ 	.byte	0x04, 0x2f
        /*004a*/ 	.short	(.L_24 - .L_23)
	.align		4
.L_23:
        /*004c*/ 	.word	index@(_ZN7cutlass13device_kernelIN5flash19enable_sm80_to_sm89INS1_16FlashAttnFwdSm80INS1_25CollectiveMainloopFwdSm80ILi4ELi1ELb0EN4cute5tupleIJNS5_1CILi128EEENS7_ILi96EEENS7_ILi64EEEEEELi64ENS_6half_tEfNS_4arch4Sm80ELb0ELb1ELb0ELb1ELb0ELb1ELb1ELb0EEENS1_21CollectiveEpilogueFwdINS6_IJS8_SA_S9_EEENS6_IJNS7_ILi1EEESI_SI_EEESC_SE_Li128ELb1ELb1ELb0ELb0EEENS1_19SingleTileSchedulerILb1ELb0ELb1ELi128EEEEEEEEEvNT_6ParamsE)
        /*0050*/ 	.word	0x00000004


	//----- nvinfo : EIATTR_FRAME_SIZE
	.align		4
.L_24:
        /*0054*/ 	.byte	0x04, 0x11
        /*0056*/ 	.short	(.L_26 - .L_25)
	.align		4
.L_25:
        /*0058*/ 	.word	index@(_ZN7cutlass13device_kernelIN5flash19enable_sm80_to_sm89INS1_16FlashAttnFwdSm80INS1_25CollectiveMainloopFwdSm80ILi4ELi1ELb0EN4cute5tupleIJNS5_1CILi128EEENS7_ILi96EEENS7_ILi64EEEEEELi64ENS_6half_tEfNS_4arch4Sm80ELb0ELb1ELb0ELb1ELb0ELb1ELb1ELb0EEENS1_21CollectiveEpilogueFwdINS6_IJS8_SA_S9_EEENS6_IJNS7_ILi1EEESI_SI_EEESC_SE_Li128ELb1ELb1ELb0ELb0EEENS1_19SingleTileSchedulerILb1ELb0ELb1ELi128EEEEEEEEEvNT_6ParamsE)
        /*005c*/ 	.word	0x00000000


	//----- nvinfo : EIATTR_REGCOUNT
	.align		4
.L_26:
        /*0060*/ 	.byte	0x04, 0x2f
        /*0062*/ 	.short	(.L_28 - .L_27)
	.align		4
.L_27:
        /*0064*/ 	.word	index@(_ZN7cutlass13device_kernelIN5flash19enable_sm80_to_sm89INS1_16FlashAttnFwdSm80INS1_25CollectiveMainloopFwdSm80ILi4ELi1ELb0EN4cute5tupleIJNS5_1CILi128EEENS7_ILi96EEENS7_ILi64EEEEEELi64ENS_6half_tEfNS_4arch4Sm80ELb0ELb1ELb0ELb1ELb0ELb0ELb1ELb0EEENS1_21CollectiveEpilogueFwdINS6_IJS8_SA_S9_EEENS6_IJNS7_ILi1EEESI_SI_EEESC_SE_Li128ELb1ELb1ELb0ELb0EEENS1_19SingleTileSchedulerILb1ELb0ELb1ELi128EEEEEEEEEvNT_6ParamsE)
        /*0068*/ 	.word	0x00000004


	//----- nvinfo : EIATTR_FRAME_SIZE
	.align		4
.L_28:
        /*006c*/ 	.byte	0x04, 0x11
        /*006e*/ 	.short	(.L_30 - .L_29)
	.align		4
.L_29:
        /*0070*/ 	.word	index@(_ZN7cutlass13device_kernelIN5flash19enable_sm80_to_sm89INS1_16FlashAttnFwdSm80INS1_25CollectiveMainloopFwdSm80ILi4ELi1ELb0EN4cute5tupleIJNS5_1CILi128EEENS7_ILi96EEENS7_ILi64EEEEEELi64ENS_6half_tEfNS_4arch4Sm80ELb0ELb1ELb0ELb1ELb0ELb0ELb1ELb0EEENS1_21CollectiveEpilogueFwdINS6_IJS8_SA_S9_EEENS6_IJNS7_ILi1EEESI_SI_EEESC_SE_Li128ELb1ELb1ELb0ELb0EEENS1_19SingleTileSchedulerILb1ELb0ELb1ELi128EEEEEEEEEvNT_6ParamsE)
        /*0074*/ 	.word	0x00000000


	//----- nvinfo : EIATTR_REGCOUNT
	.align		4
.L_30:
        /*0078*/ 	.byte	0x04, 0x2f
        /*007a*/ 	.short	(.L_32 - .L_31)
	.align		4
.L_31:
        /*007c*/ 	.word	index@(_ZN7cutlass13device_kernelIN5flash19enable_sm80_to_sm89INS1_16FlashAttnFwdSm80INS1_25CollectiveMainloopFwdSm80ILi4ELi1ELb0EN4cute5tupleIJNS5_1CILi128EEENS7_ILi96EEENS7_ILi64EEEEEELi64ENS_6half_tEfNS_4arch4Sm80ELb0ELb1ELb0ELb0ELb0ELb0ELb1ELb0EEENS1_21CollectiveEpilogueFwdINS6_IJS8_SA_S9_EEENS6_IJNS7_ILi1EEESI_SI_EEESC_SE_Li128ELb0ELb1ELb0ELb0EEENS1_19SingleTileSchedulerILb0ELb0ELb1ELi128EEEEEEEEEvNT_6ParamsE)
        /*0080*/ 	.word	0x00000004


	//----- nvinfo : EIATTR_FRAME_SIZE
	.align		4
.L_32:
        /*0084*/ 	.byte	0x04, 0x11
        /*0086*/ 	.short	(.L_34 - .L_33)
	.align		4
.L_33:
        /*0088*/ 	.word	index@(_ZN7cutlass13device_kernelIN5flash19enable_sm80_to_sm89INS1_16FlashAttnFwdSm80INS1_25CollectiveMainloopFwdSm80ILi4ELi1ELb0EN4cute5tupleIJNS5_1CILi128EEENS7_ILi96EEENS7_ILi64EEEEEELi64ENS_6half_tEfNS_4arch4Sm80ELb0ELb1ELb0ELb0ELb0ELb0ELb1ELb0EEENS1_21CollectiveEpilogueFwdINS6_IJS8_SA_S9_EEENS6_IJNS7_ILi1EEESI_SI_EEESC_SE_Li128ELb0ELb1ELb0ELb0EEENS1_19SingleTileSchedulerILb0ELb0ELb1ELi128EEEEEEEEEvNT_6ParamsE)
        /*008c*/ 	.word	0x00000000


	//----- nvinfo : EIATTR_REGCOUNT
	.align		4
.L_34:
        /*0090*/ 	.byte	0x04, 0x2f
        /*0092*/ 	.short	(.L_36 - .L_35)
	.align		4
.L_35:
        /*0094*/ 	.word	index@(_ZN7cutlass13device_kernelIN5flash19enable_sm80_to_sm89INS1_16FlashAttnFwdSm80INS1_25CollectiveMainloopFwdSm80ILi4ELi1ELb0EN4cute5tupleIJNS5_1CILi128EEENS7_ILi112EEENS7_ILi64EEEEEELi64ENS_6half_tEfNS_4arch4Sm80ELb0ELb0ELb0ELb1ELb0ELb1ELb1ELb0EEENS1_21CollectiveEpilogueFwdINS6_IJS8_SA_S9_EEENS6_IJNS7_ILi1EEESI_SI_EEESC_SE_Li128ELb1ELb1ELb0ELb0EEENS1_19SingleTileSchedulerILb1ELb0ELb1ELi128EEEEEEEEEvNT_6ParamsE)
        /*0098*/ 	.word	0x00000004


	//----- nvinfo : EIATTR_FRAME_SIZE
	.align		4
.L_36:
        /*009c*/ 	.byte	0x04, 0x11
        /*009e*/ 	.short	(.L_38 - .L_37)
	.align		4
.L_37:
        /*00a0*/ 	.word	index@(_ZN7cutlass13device_kernelIN5flash19enable_sm80_to_sm89INS1_16FlashAttnFwdSm80INS1_25CollectiveMainloopFwdSm80ILi4ELi1ELb0EN4cute5tupleIJNS5_1CILi128EEENS7_ILi112EEENS7_ILi64EEEEEELi64ENS_6half_tEfNS_4arch4Sm80ELb0ELb0ELb0ELb1ELb0ELb1ELb1ELb0EEENS1_21CollectiveEpilogueFwdINS6_IJS8_SA_S9_EEENS6_IJNS7_ILi1EEESI_SI_EEESC_SE_Li128ELb1ELb1ELb0ELb0EEENS1_19SingleTileSchedulerILb1ELb0ELb1ELi128EEEEEEEEEvNT_6ParamsE)
        /*00a4*/ 	.word	0x00000000


	//----- nvinfo : EIATTR_REGCOUNT
	.align		4
.L_38:
        /*00a8*/ 	.byte	0x04, 0x2f
        /*00aa*/ 	.short	(.L_40 - .L_39)
	.align		4
.L_39:
        /*00ac*/ 	.word	index@(_ZN7cutlass13device_kernelIN5flash19enable_sm80_to_sm89INS1_16FlashAttnFwdSm80INS1_25CollectiveMainloopFwdSm80ILi4ELi1ELb0EN4cute5tupleIJNS5_1CILi128EEENS7_ILi112EEENS7_ILi64EEEEEELi64ENS_6half_tEfNS_4arch4Sm80ELb0ELb0ELb0ELb1ELb0ELb0ELb1ELb0EEENS1_21CollectiveEpilogueFwdINS6_IJS8_SA_S9_EEENS6_IJNS7_ILi1EEESI_SI_EEESC_SE_Li128ELb1ELb1ELb0ELb0EEENS1_19SingleTileSchedulerILb1ELb0ELb1ELi128EEEEEEEEEvNT_6ParamsE)
        /*00b0*/ 	.word	0x00000004


	//----- nvinfo : EIATTR_FRAME_SIZE
	.align		4
.L_40:
        /*00b4*/ 	.byte	0x04, 0x11
        /*00b6*/ 	.short	(.L_42 - .L_41)
	.align		4
.L_41:
        /*00b8*/ 	.word	index@(_ZN7cutlass13device_kernelIN5flash19enable_sm80_to_sm89INS1_16FlashAttnFwdSm80INS1_25CollectiveMainloopFwdSm80ILi4ELi1ELb0EN4cute5tupleIJNS5_1CILi128EEENS7_ILi112EEENS7_ILi64EEEEEELi64ENS_6half_tEfNS_4arch4Sm80ELb0ELb0ELb0ELb1ELb0ELb0ELb1ELb0EEENS1_21CollectiveEpilogueFwdINS6_IJS8_SA_S9_EEENS6_IJNS7_ILi1EEESI_SI_EEESC_SE_Li128ELb1ELb1ELb0ELb0EEENS1_19SingleTileSchedulerILb1ELb0ELb1ELi128EEEEEEEEEvNT_6ParamsE)
        /*00bc*/ 	.word	0x00000000


	//----- nvinfo : EIATTR_REGCOUNT
	.align		4
.L_42:
        /*00c0*/ 	.byte	0x04, 0x2f
        /*00c2*/ 	.short	(.L_44 - .L_43)
	.align		4
.L_43:
        /*00c4*/ 	.word	index@(_ZN7cutlass13device_kernelIN5flash19enable_sm80_to_sm89INS1_16FlashAttnFwdSm80INS1_25CollectiveMainloopFwdSm80ILi4ELi1ELb0EN4cute5tupleIJNS5_1CILi128EEENS7_ILi112EEENS7_ILi64EEEEEELi64ENS_6half_tEfNS_4arch4Sm80ELb0ELb0ELb0ELb0ELb0ELb0ELb1ELb0EEENS1_21CollectiveEpilogueFwdINS6_IJS8_SA_S9_EEENS6_IJNS7_ILi1EEESI_SI_EEESC_SE_Li128ELb0ELb1ELb0ELb0EEENS1_19SingleTileSchedulerILb0ELb0ELb1ELi128EEEEEEEEEvNT_6ParamsE)
        /*00c8*/ 	.word	0x00000004


	//----- nvinfo : EIATTR_FRAME_SIZE
	.align		4
.L_44:
        /*00cc*/ 	.byte	0x04, 0x11
        /*00ce*/ 	.short	(.L_46 - .L_45)
	.align		4
.L_45:
        /*00d0*/ 	.word	index@(_ZN7cutlass13device_kernelIN5flash19enable_sm80_to_sm89INS1_16FlashAttnFwdSm80INS1_25CollectiveMainloopFwdSm80ILi4ELi1ELb0EN4cute5tupleIJNS5_1CILi128EEENS7_ILi112EEENS7_ILi64EEEEEELi64ENS_6half_tEfNS_4arch4Sm80ELb0ELb0ELb0ELb0ELb0ELb0ELb1ELb0EEENS1_21CollectiveEpilogueFwdINS6_IJS8_SA_S9_EEENS6_IJNS7_ILi1EEESI_SI_EEESC_SE_Li128ELb0ELb1ELb0ELb0EEENS1_19SingleTileSchedulerILb0ELb0ELb1ELi128EEEEEEEEEvNT_6ParamsE)
        /*00d4*/ 	.word	0x00000000


	//----- nvinfo : EIATTR_MIN_STACK_SIZE
	.align		4
.L_46:
        /*00d8*/ 	.byte	0x04, 0x12
        /*00da*/ 	.short	(.L_48 - .L_47)
	.align		4
.L_47:
        /*00dc*/ 	.word	index@(_ZN7cutlass13device_kernelIN5flash19enable_sm80_to_sm89INS1_16FlashAttnFwdSm80INS1_25CollectiveMainloopFwdSm80ILi4ELi1ELb0EN4cute5tupleIJNS5_1CILi128EEENS7_ILi112EEENS7_ILi64EEEEEELi64ENS_6half_tEfNS_4arch4Sm80ELb0ELb0ELb0ELb0ELb0ELb0ELb1ELb0EEENS1_21CollectiveEpilogueFwdINS6_IJS8_SA_S9_EEENS6_IJNS7_ILi1EEESI_SI_EEESC_SE_Li128ELb0ELb1ELb0ELb0EEENS1_19SingleTileSchedulerILb0ELb0ELb1ELi128EEEEEEEEEvNT_6ParamsE)
        /*00e0*/ 	.word	0x00000000


	//----- nvinfo : EIATTR_MIN_STACK_SIZE
	.align		4
.L_48:
        /*00e4*/ 	.byte	0x04, 0x12
        /*00e6*/ 	.short	(.L_50 - .L_49)
	.align		4
.L_49:
        /*00e8*/ 	.word	index@(_ZN7cutlass13device_kernelIN5flash19enable_sm80_to_sm89INS1_16FlashAttnFwdSm80INS1_25CollectiveMainloopFwdSm80ILi4ELi1ELb0EN4cute5tupleIJNS5_1CILi128EEENS7_ILi112EEENS7_ILi64EEEEEELi64ENS_6half_tEfNS_4arch4Sm80ELb0ELb0ELb0ELb1ELb0ELb0ELb1ELb0EEENS1_21CollectiveEpilogueFwdINS6_IJS8_SA_S9_EEENS6_IJNS7_ILi1EEESI_SI_EEESC_SE_Li128ELb1ELb1ELb0ELb0EEENS1_19SingleTileSchedulerILb1ELb0ELb1ELi128EEEEEEEEEvNT_6ParamsE)
        /*00ec*/ 	.word	0x00000000


	//----- nvinfo : EIATTR_MIN_STACK_SIZE
	.align		4
.L_50:
        /*00f0*/ 	.byte	0x04, 0x12
        /*00f2*/ 	.short	(.L_52 - .L_51)
	.align		4
.L_51:
        /*00f4*/ 	.word	index@(_ZN7cutlass13device_kernelIN5flash19enable_sm80_to_sm89INS1_16FlashAttnFwdSm80INS1_25CollectiveMainloopFwdSm80ILi4ELi1ELb0EN4cute5tupleIJNS5_1CILi128EEENS7_ILi112EEENS7_ILi64EEEEEELi64ENS_6half_tEfNS_4arch4Sm80ELb0ELb0ELb0ELb1ELb0ELb1ELb1ELb0EEENS1_21CollectiveEpilogueFwdINS6_IJS8_SA_S9_EEENS6_IJNS7_ILi1EEESI_SI_EEESC_SE_Li128ELb1ELb1ELb0ELb0EEENS1_19SingleTileSchedulerILb1ELb0ELb1ELi128EEEEEEEEEvNT_6ParamsE)
        /*00f8*/ 	.word	0x00000000


	//----- nvinfo : EIATTR_MIN_STACK_SIZE
	.align		4
.L_52:
        /*00fc*/ 	.byte	0x04, 0x12
        /*00fe*/ 	.short	(.L_54 - .L_53)
	.align		4
.L_53:
        /*0100*/ 	.word	index@(_ZN7cutlass13device_kernelIN5flash19enable_sm80_to_sm89INS1_16FlashAttnFwdSm80INS1_25CollectiveMainloopFwdSm80ILi4ELi1ELb0EN4cute5tupleIJNS5_1CILi128EEENS7_ILi96EEENS7_ILi64EEEEEELi64ENS_6half_tEfNS_4arch4Sm80ELb0ELb1ELb0ELb0ELb0ELb0ELb1ELb0EEENS1_21CollectiveEpilogueFwdINS6_IJS8_SA_S9_EEENS6_IJNS7_ILi1EEESI_SI_EEESC_SE_Li128ELb0ELb1ELb0ELb0EEENS1_19SingleTileSchedulerILb0ELb0ELb1ELi128EEEEEEEEEvNT_6ParamsE)
        /*0104*/ 	.word	0x00000000


	//----- nvinfo : EIATTR_MIN_STACK_SIZE
	.align		4
.L_54:
        /*0108*/ 	.byte	0x04, 0x12
        /*010a*/ 	.short	(.L_56 - .L_55)
	.align		4
.L_55:
        /*010c*/ 	.word	index@(_ZN7cutlass13device_kernelIN5flash19enable_sm80_to_sm89INS1_16FlashAttnFwdSm80INS1_25CollectiveMainloopFwdSm80ILi4ELi1ELb0EN4cute5tupleIJNS5_1CILi128EEENS7_ILi96EEENS7_ILi64EEEEEELi64ENS_6half_tEfNS_4arch4Sm80ELb0ELb1ELb0ELb1ELb0ELb0ELb1ELb0EEENS1_21CollectiveEpilogueFwdINS6_IJS8_SA_S9_EEENS6_IJNS7_ILi1EEESI_SI_EEESC_SE_Li128ELb1ELb1ELb0ELb0EEENS1_19SingleTileSchedulerILb1ELb0ELb1ELi128EEEEEEEEEvNT_6ParamsE)
        /*0110*/ 	.word	0x00000000


	//----- nvinfo : EIATTR_MIN_STACK_SIZE
	.align		4
.L_56:
        /*0114*/ 	.byte	0x04, 0x12
        /*0116*/ 	.short	(.L_58 - .L_57)
	.align		4
.L_57:
        /*0118*/ 	.word	index@(_ZN7cutlass13device_kernelIN5flash19enable_sm80_to_sm89INS1_16FlashAttnFwdSm80INS1_25CollectiveMainloopFwdSm80ILi4ELi1ELb0EN4cute5tupleIJNS5_1CILi128EEENS7_ILi96EEENS7_ILi64EEEEEELi64ENS_6half_tEfNS_4arch4Sm80ELb0ELb1ELb0ELb1ELb0ELb1ELb1ELb0EEENS1_21CollectiveEpilogueFwdINS6_IJS8_SA_S9_EEENS6_IJNS7_ILi1EEESI_SI_EEESC_SE_Li128ELb1ELb1ELb0ELb0EEENS1_19SingleTileSchedulerILb1ELb0ELb1ELi128EEEEEEEEEvNT_6ParamsE)
        /*011c*/ 	.word	0x00000000


	//----- nvinfo : EIATTR_MIN_STACK_SIZE
	.align		4
.L_58:
        /*0120*/ 	.byte	0x04, 0x12
        /*0122*/ 	.short	(.L_60 - .L_59)
	.align		4
.L_59:
        /*0124*/ 	.word	index@(_ZN7cutlass13device_kernelIN5flash19enable_sm80_to_sm89INS1_16FlashAttnFwdSm80INS1_25CollectiveMainloopFwdSm80ILi4ELi1ELb0EN4cute5tupleIJNS5_1CILi128EEENS7_ILi112EEENS7_ILi64EEEEEELi64ENS_6half_tEfNS_4arch4Sm80ELb1ELb0ELb0ELb0ELb0ELb0ELb1ELb0EEENS1_21CollectiveEpilogueFwdINS6_IJS8_SA_S9_EEENS6_IJNS7_ILi1EEESI_SI_EEESC_SE_Li128ELb0ELb1ELb0ELb0EEENS1_30DynamicPersistentTileSchedulerILi128ELi128ELb0ELb1ELb0EEEEEEEEEvNT_6ParamsE)
        /*0128*/ 	.word	0x00000000


	//----- nvinfo : EIATTR_MIN_STACK_SIZE
	.align		4
.L_60:
        /*012c*/ 	.byte	0x04, 0x12
        /*012e*/ 	.short	(.L_62 - .L_61)
	.align		4
.L_61:
        /*0130*/ 	.word	index@(_ZN7cutlass13device_kernelIN5flash19enable_sm80_to_sm89INS1_16FlashAttnFwdSm80INS1_25CollectiveMainloopFwdSm80ILi4ELi1ELb0EN4cute5tupleIJNS5_1CILi128EEENS7_ILi112EEENS7_ILi64EEEEEELi64ENS_6half_tEfNS_4arch4Sm80ELb1ELb0ELb0ELb1ELb0ELb0ELb1ELb0EEENS1_21CollectiveEpilogueFwdINS6_IJS8_SA_S9_EEENS6_IJNS7_ILi1EEESI_SI_EEESC_SE_Li128ELb1ELb1ELb0ELb0EEENS1_19SingleTileSchedulerILb1ELb0ELb1ELi128EEEEEEEEEvNT_6ParamsE)
        /*0134*/ 	.word	0x00000000


	//----- nvinfo : EIATTR_MIN_STACK_SIZE
	.align		4
.L_62:
        /*0138*/ 	.byte	0x04, 0x12
        /*013a*/ 	.short	(.L_64 - .L_63)
	.align		4
.L_63:
        /*013c*/ 	.word	index@(_ZN7cutlass13device_kernelIN5flash19enable_sm80_to_sm89INS1_16FlashAttnFwdSm80INS1_25CollectiveMainloopFwdSm80ILi4ELi1ELb0EN4cute5tupleIJNS5_1CILi128EEENS7_ILi112EEENS7_ILi64EEEEEELi64ENS_6half_tEfNS_4arch4Sm80ELb1ELb0ELb0ELb1ELb0ELb1ELb1ELb0EEENS1_21CollectiveEpilogueFwdINS6_IJS8_SA_S9_EEENS6_IJNS7_ILi1EEESI_SI_EEESC_SE_Li128ELb1ELb1ELb0ELb0EEENS1_19SingleTileSchedulerILb1ELb0ELb1ELi128EEEEEEEEEvNT_6ParamsE)
        /*0140*/ 	.word	0x00000000
.L_64:


//--------------------- .nv.compat                --------------------------
	.section	.nv.compat,"",@"SHT_CUDA_COMPAT_INFO"
	.align	4
        /*0000*/ 	.byte	0x02, 0x09, 0x01, 0x00, 0x02, 0x02, 0x01, 0x00, 0x02, 0x05, 0x05, 0x00, 0x03, 0x07, 0x01, 0x01
        /*0010*/ 	.byte	0x02, 0x03, 0x00, 0x00, 0x02, 0x06, 0x01, 0x00, 0x04, 0x0b, 0x08, 0x00, 0x00, 0x00, 0x00, 0x00
        /*0020*/ 	.byte	0x00, 0x00, 0x00, 0x00


//--------------------- .nv.info._ZN7cutlass13device_kernelIN5flash19enable_sm80_to_sm89INS1_16FlashAttnFwdSm80INS1_25CollectiveMainloopFwdSm80ILi4ELi1ELb0EN4cute5tupleIJNS5_1CILi128EEENS7_ILi112EEENS7_ILi64EEEEEELi64ENS_6half_tEfNS_4arch4Sm80ELb0ELb0ELb0ELb0ELb0ELb0ELb1ELb0EEENS1_21CollectiveEpilogueFwdINS6_IJS8_SA_S9_EEENS6_IJNS7_ILi1EEESI_SI_EEESC_SE_Li128ELb0ELb1ELb0ELb0EEENS1_19SingleTileSchedulerILb0ELb0ELb1ELi128EEEEEEEEEvNT_6ParamsE --------------------------
	.section	.nv.info._ZN7cutlass13device_kernelIN5flash19enable_sm80_to_sm89INS1_16FlashAttnFwdSm80INS1_25CollectiveMainloopFwdSm80ILi4ELi1ELb0EN4cute5tupleIJNS5_1CILi128EEENS7_ILi112EEENS7_ILi64EEEEEELi64ENS_6half_tEfNS_4arch4Sm80ELb0ELb0ELb0ELb0ELb0ELb0ELb1ELb0EEENS1_21CollectiveEpilogueFwdINS6_IJS8_SA_S9_EEENS6_IJNS7_ILi1EEESI_SI_EEESC_SE_Li128ELb0ELb1ELb0ELb0EEENS1_19SingleTileSchedulerILb0ELb0ELb1ELi128EEEEEEEEEvNT_6ParamsE,"",@"SHT_CUDA_INFO"
	.sectionflags	@""
	.align	4


	//----- nvinfo : EIATTR_CUDA_API_VERSION
	.align		4
        /*0000*/ 	.byte	0x04, 0x37
        /*0002*/ 	.short	(.L_66 - .L_65)
.L_65:
        /*0004*/ 	.word	0x00000082


	//----- nvinfo : EIATTR_KPARAM_INFO
	.align		4
.L_66:
        /*0008*/ 	.byte	0x04, 0x17
        /*000a*/ 	.short	(.L_68 - .L_67)
.L_67:
        /*000c*/ 	.word	0x00000000
        /*0010*/ 	.short	0x0000
        /*0012*/ 	.short	0x0000
        /*0014*/ 	.byte	0x00, 0xf0, 0x61, 0x10


	//----- nvinfo : EIATTR_SPARSE_MMA_MASK
	.align		4
.L_68:
        /*0018*/ 	.byte	0x03, 0x50
        /*001a*/ 	.short	0x0000


	//----- nvinfo : EIATTR_MAXREG_COUNT
	.align		4
        /*001c*/ 	.byte	0x03, 0x1b
        /*001e*/ 	.short	0x00ff


	//----- nvinfo : EIATTR_MERCURY_ISA_VERSION
	.align		4
        /*0020*/ 	.byte	0x03, 0x5f
        /*0022*/ 	.short	0x0101


	//----- nvinfo : EIATTR_EXIT_INSTR_OFFSETS
	.align		4
        /*0024*/ 	.byte	0x04, 0x1c
        /*0026*/ 	.short	(.L_70 - .L_69)


	//   ....[0]....
.L_69:
        /*0028*/ 	.word	0x00000010


	//----- nvinfo : EIATTR_MAX_THREADS
	.align		4
.L_70:
        /*002c*/ 	.byte	0x04, 0x05
        /*002e*/ 	.short	(.L_72 - .L_71)
.L_71:
        /*0030*/ 	.word	0x00000080
        /*0034*/ 	.word	0x00000001
        /*0038*/ 	.word	0x00000001


	//----- nvinfo : EIATTR_CBANK_PARAM_SIZE
	.align		4
.L_72:
        /*003c*/ 	.byte	0x03, 0x19
        /*003e*/ 	.short	0x0418


	//----- nvinfo : EIATTR_PARAM_CBANK
	.align		4
        /*0040*/ 	.byte	0x04, 0x0a
        /*0042*/ 	.short	(.L_74 - .L_73)
	.align		4
.L_73:
        /*0044*/ 	.word	index@(.nv.constant0._ZN7cutlass13device_kernelIN5flash19enable_sm80_to_sm89INS1_16FlashAttnFwdSm80INS1_25CollectiveMainloopFwdSm80ILi4ELi1ELb0EN4cute5tupleIJNS5_1CILi128EEENS7_ILi112EEENS7_ILi64EEEEEELi64ENS_6half_tEfNS_4arch4Sm80ELb0ELb0ELb0ELb0ELb0ELb0ELb1ELb0EEENS1_21CollectiveEpilogueFwdINS6_IJS8_SA_S9_EEENS6_IJNS7_ILi1EEESI_SI_EEESC_SE_Li128ELb0ELb1ELb0ELb0EEENS1_19SingleTileSchedulerILb0ELb0ELb1ELi128EEEEEEEEEvNT_6ParamsE)
        /*0048*/ 	.short	0x0210
        /*004a*/ 	.short	0x0418


	//----- nvinfo : EIATTR_SW_WAR
	.align		4
.L_74:
        /*004c*/ 	.byte	0x04, 0x36
        /*004e*/ 	.short	(.L_76 - .L_75)
.L_75:
        /*0050*/ 	.word	0x00000008
.L_76:


//--------------------- .nv.info._ZN7cutlass13device_kernelIN5flash19enable_sm80_to_sm89INS1_16FlashAttnFwdSm80INS1_25CollectiveMainloopFwdSm80ILi4ELi1ELb0EN4cute5tupleIJNS5_1CILi128EEENS7_ILi112EEENS7_ILi64EEEEEELi64ENS_6half_tEfNS_4arch4Sm80ELb0ELb0ELb0ELb1ELb0ELb0ELb1ELb0EEENS1_21CollectiveEpilogueFwdINS6_IJS8_SA_S9_EEENS6_IJNS7_ILi1EEESI_SI_EEESC_SE_Li128ELb1ELb1ELb0ELb0EEENS1_19SingleTileSchedulerILb1ELb0ELb1ELi128EEEEEEEEEvNT_6ParamsE --------------------------
	.section	.nv.info._ZN7cutlass13device_kernelIN5flash19enable_sm80_to_sm89INS1_16FlashAttnFwdSm80INS1_25CollectiveMainloopFwdSm80ILi4ELi1ELb0EN4cute5tupleIJNS5_1CILi128EEENS7_ILi112EEENS7_ILi64EEEEEELi64ENS_6half_tEfNS_4arch4Sm80ELb0ELb0ELb0ELb1ELb0ELb0ELb1ELb0EEENS1_21CollectiveEpilogueFwdINS6_IJS8_SA_S9_EEENS6_IJNS7_ILi1EEESI_SI_EEESC_SE_Li128ELb1ELb1ELb0ELb0EEENS1_19SingleTileSchedulerILb1ELb0ELb1ELi128EEEEEEEEEvNT_6ParamsE,"",@"SHT_CUDA_INFO"
	.sectionflags	@""
	.align	4


	//----- nvinfo : EIATTR_CUDA_API_VERSION
	.align		4
        /*0000*/ 	.byte	0x04, 0x37
        /*0002*/ 	.short	(.L_78 - .L_77)
.L_77:
        /*0004*/ 	.word	0x00000082


	//----- nvinfo : EIATTR_KPARAM_INFO
	.align		4
.L_78:
        /*0008*/ 	.byte	0x04, 0x17
        /*000a*/ 	.short	(.L_80 - .L_79)
.L_79:
        /*000c*/ 	.word	0x00000000
        /*0010*/ 	.short	0x0000
        /*0012*/ 	.short	0x0000
        /*0014*/ 	.byte	0x00, 0xf0, 0x61, 0x10


	//----- nvinfo : EIATTR_SPARSE_MMA_MASK
	.align		4
.L_80:
        /*0018*/ 	.byte	0x03, 0x50
        /*001a*/ 	.short	0x0000


	//----- nvinfo : EIATTR_MAXREG_COUNT
	.align		4
        /*001c*/ 	.byte	0x03, 0x1b
        /*001e*/ 	.short	0x00ff


	//----- nvinfo : EIATTR_MERCURY_ISA_VERSION
	.align		4
        /*0020*/ 	.byte	0x03, 0x5f
        /*0022*/ 	.short	0x0101


	//----- nvinfo : EIATTR_EXIT_INSTR_OFFSETS
	.align		4
        /*0024*/ 	.byte	0x04, 0x1c
        /*0026*/ 	.short	(.L_82 - .L_81)


	//   ....[0]....
.L_81:
        /*0028*/ 	.word	0x00000010


	//----- nvinfo : EIATTR_MAX_THREADS
	.align		4
.L_82:
        /*002c*/ 	.byte	0x04, 0x05
        /*002e*/ 	.short	(.L_84 - .L_83)
.L_83:
        /*0030*/ 	.word	0x00000080
        /*0034*/ 	.word	0x00000001
        /*0038*/ 	.word	0x00000001


	//----- nvinfo : EIATTR_CBANK_PARAM_SIZE
	.align		4
.L_84:
        /*003c*/ 	.byte	0x03, 0x19
        /*003e*/ 	.short	0x0418


	//----- nvinfo : EIATTR_PARAM_CBANK
	.align		4
        /*0040*/ 	.byte	0x04, 0x0a
        /*0042*/ 	.short	(.L_86 - .L_85)
	.align		4
.L_85:
        /*0044*/ 	.word	index@(.nv.constant0._ZN7cutlass13device_kernelIN5flash19enable_sm80_to_sm89INS1_16FlashAttnFwdSm80INS1_25CollectiveMainloopFwdSm80ILi4ELi1ELb0EN4cute5tupleIJNS5_1CILi128EEENS7_ILi112EEENS7_ILi64EEEEEELi64ENS_6half_tEfNS_4arch4Sm80ELb0ELb0ELb0ELb1ELb0ELb0ELb1ELb0EEENS1_21CollectiveEpilogueFwdINS6_IJS8_SA_S9_EEENS6_IJNS7_ILi1EEESI_SI_EEESC_SE_Li128ELb1ELb1ELb0ELb0EEENS1_19SingleTileSchedulerILb1ELb0ELb1ELi128EEEEEEEEEvNT_6ParamsE)
        /*0048*/ 	.short	0x0210
        /*004a*/ 	.short	0x0418


	//----- nvinfo : EIATTR_SW_WAR
	.align		4
.L_86:
        /*004c*/ 	.byte	0x04, 0x36
        /*004e*/ 	.short	(.L_88 - .L_87)
.L_87:
        /*0050*/ 	.word	0x00000008
.L_88:


//--------------------- .nv.info._ZN7cutlass13device_kernelIN5flash19enable_sm80_to_sm89INS1_16FlashAttnFwdSm80INS1_25CollectiveMainloopFwdSm80ILi4ELi1ELb0EN4cute5tupleIJNS5_1CILi128EEENS7_ILi112EEENS7_ILi64EEEEEELi64ENS_6half_tEfNS_4arch4Sm80ELb0ELb0ELb0ELb1ELb0ELb1ELb1ELb0EEENS1_21CollectiveEpilogueFwdINS6_IJS8_SA_S9_EEENS6_IJNS7_ILi1EEESI_SI_EEESC_SE_Li128ELb1ELb1ELb0ELb0EEENS1_19SingleTileSchedulerILb1ELb0ELb1ELi128EEEEEEEEEvNT_6ParamsE --------------------------
	.section	.nv.info._ZN7cutlass13device_kernelIN5flash19enable_sm80_to_sm89INS1_16FlashAttnFwdSm80INS1_25CollectiveMainloopFwdSm80ILi4ELi1ELb0EN4cute5tupleIJNS5_1CILi128EEENS7_ILi112EEENS7_ILi64EEEEEELi64ENS_6half_tEfNS_4arch4Sm80ELb0ELb0ELb0ELb1ELb0ELb1ELb1ELb0EEENS1_21CollectiveEpilogueFwdINS6_IJS8_SA_S9_EEENS6_IJNS7_ILi1EEESI_SI_EEESC_SE_Li128ELb1ELb1ELb0ELb0EEENS1_19SingleTileSchedulerILb1ELb0ELb1ELi128EEEEEEEEEvNT_6ParamsE,"",@"SHT_CUDA_INFO"
	.sectionflags	@""
	.align	4


	//----- nvinfo : EIATTR_CUDA_API_VERSION
	.align		4
        /*0000*/ 	.byte	0x04, 0x37
        /*0002*/ 	.short	(.L_90 - .L_89)
.L_89:
        /*0004*/ 	.word	0x00000082


	//----- nvinfo : EIATTR_KPARAM_INFO
	.align		4
.L_90:
        /*0008*/ 	.byte	0x04, 0x17
        /*000a*/ 	.short	(.L_92 - .L_91)
.L_91:
        /*000c*/ 	.word	0x00000000
        /*0010*/ 	.short	0x0000
        /*0012*/ 	.short	0x0000
        /*0014*/ 	.byte	0x00, 0xf0, 0x61, 0x10


	//----- nvinfo : EIATTR_SPARSE_MMA_MASK
	.align		4
.L_92:
        /*0018*/ 	.byte	0x03, 0x50
        /*001a*/ 	.short	0x0000


	//----- nvinfo : EIATTR_MAXREG_COUNT
	.align		4
        /*001c*/ 	.byte	0x03, 0x1b
        /*001e*/ 	.short	0x00ff


	//----- nvinfo : EIATTR_MERCURY_ISA_VERSION
	.align		4
        /*0020*/ 	.byte	0x03, 0x5f
        /*0022*/ 	.short	0x0101


	//----- nvinfo : EIATTR_EXIT_INSTR_OFFSETS
	.align		4
        /*0024*/ 	.byte	0x04, 0x1c
        /*0026*/ 	.short	(.L_94 - .L_93)


	//   ....[0]....
.L_93:
        /*0028*/ 	.word	0x00000010


	//----- nvinfo : EIATTR_MAX_THREADS
	.align		4
.L_94:
        /*002c*/ 	.byte	0x04, 0x05
        /*002e*/ 	.short	(.L_96 - .L_95)
.L_95:
        /*0030*/ 	.word	0x00000080
        /*0034*/ 	.word	0x00000001
        /*0038*/ 	.word	0x00000001


	//----- nvinfo : EIATTR_CBANK_PARAM_SIZE
	.align		4
.L_96:
        /*003c*/ 	.byte	0x03, 0x19
        /*003e*/ 	.short	0x0418


	//----- nvinfo : EIATTR_PARAM_CBANK
	.align		4
        /*0040*/ 	.byte	0x04, 0x0a
        /*0042*/ 	.short	(.L_98 - .L_97)
	.align		4
.L_97:
        /*0044*/ 	.word	index@(.nv.constant0._ZN7cutlass13device_kernelIN5flash19enable_sm80_to_sm89INS1_16FlashAttnFwdSm80INS1_25CollectiveMainloopFwdSm80ILi4ELi1ELb0EN4cute5tupleIJNS5_1CILi128EEENS7_ILi112EEENS7_ILi64EEEEEELi64ENS_6half_tEfNS_4arch4Sm80ELb0ELb0ELb0ELb1ELb0ELb1ELb1ELb0EEENS1_21CollectiveEpilogueFwdINS6_IJS8_SA_S9_EEENS6_IJNS7_ILi1EEESI_SI_EEESC_SE_Li128ELb1ELb1ELb0ELb0EEENS1_19SingleTileSchedulerILb1ELb0ELb1ELi128EEEEEEEEEvNT_6ParamsE)
        /*0048*/ 	.short	0x0210
        /*004a*/ 	.short	0x0418


	//----- nvinfo : EIATTR_SW_WAR
	.align		4
.L_98:
        /*004c*/ 	.byte	0x04, 0x36
        /*004e*/ 	.short	(.L_100 - .L_99)
.L_99:
        /*0050*/ 	.word	0x00000008
.L_100:


//--------------------- .nv.info._ZN7cutlass13device_kernelIN5flash19enable_sm80_to_sm89INS1_16FlashAttnFwdSm80INS1_25CollectiveMainloopFwdSm80ILi4ELi1ELb0EN4cute5tupleIJNS5_1CILi128EEENS7_ILi96EEENS7_ILi64EEEEEELi64ENS_6half_tEfNS_4arch4Sm80ELb0ELb1ELb0ELb0ELb0ELb0ELb1ELb0EEENS1_21CollectiveEpilogueFwdINS6_IJS8_SA_S9_EEENS6_IJNS7_ILi1EEESI_SI_EEESC_SE_Li128ELb0ELb1ELb0ELb0EEENS1_19SingleTileSchedulerILb0ELb0ELb1ELi128EEEEEEEEEvNT_6ParamsE --------------------------
	.section	.nv.info._ZN7cutlass13device_kernelIN5flash19enable_sm80_to_sm89INS1_16FlashAttnFwdSm80INS1_25CollectiveMainloopFwdSm80ILi4ELi1ELb0EN4cute5tupleIJNS5_1CILi128EEENS7_ILi96EEENS7_ILi64EEEEEELi64ENS_6half_tEfNS_4arch4Sm80ELb0ELb1ELb0ELb0ELb0ELb0ELb1ELb0EEENS1_21CollectiveEpilogueFwdINS6_IJS8_SA_S9_EEENS6_IJNS7_ILi1EEESI_SI_EEESC_SE_Li128ELb0ELb1ELb0ELb0EEENS1_19SingleTileSchedulerILb0ELb0ELb1ELi128EEEEEEEEEvNT_6ParamsE,"",@"SHT_CUDA_INFO"
	.sectionflags	@""
	.align	4


	//----- nvinfo : EIATTR_CUDA_API_VERSION
	.align		4
        /*0000*/ 	.byte	0x04, 0x37
        /*0002*/ 	.short	(.L_102 - .L_101)
.L_101:
        /*0004*/ 	.word	0x00000082


	//----- nvinfo : EIATTR_KPARAM_INFO
	.align		4
.L_102:
        /*0008*/ 	.byte	0x04, 0x17
        /*000a*/ 	.short	(.L_104 - .L_103)
.L_103:
        /*000c*/ 	.word	0x00000000
        /*0010*/ 	.short	0x0000
        /*0012*/ 	.short	0x0000
        /*0014*/ 	.byte	0x00, 0xf0, 0x61, 0x10


	//----- nvinfo : EIATTR_SPARSE_MMA_MASK
	.align		4
.L_104:
        /*0018*/ 	.byte	0x03, 0x50
        /*001a*/ 	.short	0x0000


	//----- nvinfo : EIATTR_MAXREG_COUNT
	.align		4
        /*001c*/ 	.byte	0x03, 0x1b
        /*001e*/ 	.short	0x00ff


	//----- nvinfo : EIATTR_MERCURY_ISA_VERSION
	.align		4
        /*0020*/ 	.byte	0x03, 0x5f
        /*0022*/ 	.short	0x0101


	//----- nvinfo : EIATTR_EXIT_INSTR_OFFSETS
	.align		4
        /*0024*/ 	.byte	0x04, 0x1c
        /*0026*/ 	.short	(.L_106 - .L_105)


	//   ....[0]....
.L_105:
        /*0028*/ 	.word	0x00000010


	//----- nvinfo : EIATTR_MAX_THREADS
	.align		4
.L_106:
        /*002c*/ 	.byte	0x04, 0x05
        /*002e*/ 	.short	(.L_108 - .L_107)
.L_107:
        /*0030*/ 	.word	0x00000080
        /*0034*/ 	.word	0x00000001
        /*0038*/ 	.word	0x00000001


	//----- nvinfo : EIATTR_CBANK_PARAM_SIZE
	.align		4
.L_108:
        /*003c*/ 	.byte	0x03, 0x19
        /*003e*/ 	.short	0x0418


	//----- nvinfo : EIATTR_PARAM_CBANK
	.align		4
        /*0040*/ 	.byte	0x04, 0x0a
        /*0042*/ 	.short	(.L_110 - .L_109)
	.align		4
.L_109:
        /*0044*/ 	.word	index@(.nv.constant0._ZN7cutlass13device_kernelIN5flash19enable_sm80_to_sm89INS1_16FlashAttnFwdSm80INS1_25CollectiveMainloopFwdSm80ILi4ELi1ELb0EN4cute5tupleIJNS5_1CILi128EEENS7_ILi96EEENS7_ILi64EEEEEELi64ENS_6half_tEfNS_4arch4Sm80ELb0ELb1ELb0ELb0ELb0ELb0ELb1ELb0EEENS1_21CollectiveEpilogueFwdINS6_IJS8_SA_S9_EEENS6_IJNS7_ILi1EEESI_SI_EEESC_SE_Li128ELb0ELb1ELb0ELb0EEENS1_19SingleTileSchedulerILb0ELb0ELb1ELi128EEEEEEEEEvNT_6ParamsE)
        /*0048*/ 	.short	0x0210
        /*004a*/ 	.short	0x0418


	//----- nvinfo : EIATTR_SW_WAR
	.align		4
.L_110:
        /*004c*/ 	.byte	0x04, 0x36
        /*004e*/ 	.short	(.L_112 - .L_111)
.L_111:
        /*0050*/ 	.word	0x00000008
.L_112:


//--------------------- .nv.info._ZN7cutlass13device_kernelIN5flash19enable_sm80_to_sm89INS1_16FlashAttnFwdSm80INS1_25CollectiveMainloopFwdSm80ILi4ELi1ELb0EN4cute5tupleIJNS5_1CILi128EEENS7_ILi96EEENS7_ILi64EEEEEELi64ENS_6half_tEfNS_4arch4Sm80ELb0ELb1ELb0ELb1ELb0ELb0ELb1ELb0EEENS1_21CollectiveEpilogueFwdINS6_IJS8_SA_S9_EEENS6_IJNS7_ILi1EEESI_SI_EEESC_SE_Li128ELb1ELb1ELb0ELb0EEENS1_19SingleTileSchedulerILb1ELb0ELb1ELi128EEEEEEEEEvNT_6ParamsE --------------------------
	.section	.nv.info._ZN7cutlass13device_kernelIN5flash19enable_sm80_to_sm89INS1_16FlashAttnFwdSm80INS1_25CollectiveMainloopFwdSm80ILi4ELi1ELb0EN4cute5tupleIJNS5_1CILi128EEENS7_ILi96EEENS7_ILi64EEEEEELi64ENS_6half_tEfNS_4arch4Sm80ELb0ELb1ELb0ELb1ELb0ELb0ELb1ELb0EEENS1_21CollectiveEpilogueFwdINS6_IJS8_SA_S9_EEENS6_IJNS7_ILi1EEESI_SI_EEESC_SE_Li128ELb1ELb1ELb0ELb0EEENS1_19SingleTileSchedulerILb1ELb0ELb1ELi128EEEEEEEEEvNT_6ParamsE,"",@"SHT_CUDA_INFO"
	.sectionflags	@""
	.align	4


	//----- nvinfo : EIATTR_CUDA_API_VERSION
	.align		4
        /*0000*/ 	.byte	0x04, 0x37
        /*0002*/ 	.short	(.L_114 - .L_113)
.L_113:
        /*0004*/ 	.word	0x00000082


	//----- nvinfo : EIATTR_KPARAM_INFO
	.align		4
.L_114:
        /*0008*/ 	.byte	0x04, 0x17
        /*000a*/ 	.short	(.L_116 - .L_115)
.L_115:
        /*000c*/ 	.word	0x00000000
        /*0010*/ 	.short	0x0000
        /*0012*/ 	.short	0x0000
        /*0014*/ 	.byte	0x00, 0xf0, 0x61, 0x10


	//----- nvinfo : EIATTR_SPARSE_MMA_MASK
	.align		4
.L_116:
        /*0018*/ 	.byte	0x03, 0x50
        /*001a*/ 	.short	0x0000


	//----- nvinfo : EIATTR_MAXREG_COUNT
	.align		4
        /*001c*/ 	.byte	0x03, 0x1b
        /*001e*/ 	.short	0x00ff


	//----- nvinfo : EIATTR_MERCURY_ISA_VERSION
	.align		4
        /*0020*/ 	.byte	0x03, 0x5f
        /*0022*/ 	.short	0x0101


	//----- nvinfo : EIATTR_EXIT_INSTR_OFFSETS
	.align		4
        /*0024*/ 	.byte	0x04, 0x1c
        /*0026*/ 	.short	(.L_118 - .L_117)


	//   ....[0]....
.L_117:
        /*0028*/ 	.word	0x00000010


	//----- nvinfo : EIATTR_MAX_THREADS
	.align		4
.L_118:
        /*002c*/ 	.byte	0x04, 0x05
        /*002e*/ 	.short	(.L_120 - .L_119)
.L_119:
        /*0030*/ 	.word	0x00000080
        /*0034*/ 	.word	0x00000001
        /*0038*/ 	.word	0x00000001


	//----- nvinfo : EIATTR_CBANK_PARAM_SIZE
	.align		4
.L_120:
        /*003c*/ 	.byte	0x03, 0x19
        /*003e*/ 	.short	0x0418


	//----- nvinfo : EIATTR_PARAM_CBANK
	.align		4
        /*0040*/ 	.byte	0x04, 0x0a
        /*0042*/ 	.short	(.L_122 - .L_121)
	.align		4
.L_121:
        /*0044*/ 	.word	index@(.nv.constant0._ZN7cutlass13device_kernelIN5flash19enable_sm80_to_sm89INS1_16FlashAttnFwdSm80INS1_25CollectiveMainloopFwdSm80ILi4ELi1ELb0EN4cute5tupleIJNS5_1CILi128EEENS7_ILi96EEENS7_ILi64EEEEEELi64ENS_6half_tEfNS_4arch4Sm80ELb0ELb1ELb0ELb1ELb0ELb0ELb1ELb0EEENS1_21CollectiveEpilogueFwdINS6_IJS8_SA_S9_EEENS6_IJNS7_ILi1EEESI_SI_EEESC_SE_Li128ELb1ELb1ELb0ELb0EEENS1_19SingleTileSchedulerILb1ELb0ELb1ELi128EEEEEEEEEvNT_6ParamsE)
        /*0048*/ 	.short	0x0210
        /*004a*/ 	.short	0x0418


	//----- nvinfo : EIATTR_SW_WAR
	.align		4
.L_122:
        /*004c*/ 	.byte	0x04, 0x36
        /*004e*/ 	.short	(.L_124 - .L_123)
.L_123:
        /*0050*/ 	.word	0x00000008
.L_124:


//--------------------- .nv.info._ZN7cutlass13device_kernelIN5flash19enable_sm80_to_sm89INS1_16FlashAttnFwdSm80INS1_25CollectiveMainloopFwdSm80ILi4ELi1ELb0EN4cute5tupleIJNS5_1CILi128EEENS7_ILi96EEENS7_ILi64EEEEEELi64ENS_6half_tEfNS_4arch4Sm80ELb0ELb1ELb0ELb1ELb0ELb1ELb1ELb0EEENS1_21CollectiveEpilogueFwdINS6_IJS8_SA_S9_EEENS6_IJNS7_ILi1EEESI_SI_EEESC_SE_Li128ELb1ELb1ELb0ELb0EEENS1_19SingleTileSchedulerILb1ELb0ELb1ELi128EEEEEEEEEvNT_6ParamsE --------------------------
	.section	.nv.info._ZN7cutlass13device_kernelIN5flash19enable_sm80_to_sm89INS1_16FlashAttnFwdSm80INS1_25CollectiveMainloopFwdSm80ILi4ELi1ELb0EN4cute5tupleIJNS5_1CILi128EEENS7_ILi96EEENS7_ILi64EEEEEELi64ENS_6half_tEfNS_4arch4Sm80ELb0ELb1ELb0ELb1ELb0ELb1ELb1ELb0EEENS1_21CollectiveEpilogueFwdINS6_IJS8_SA_S9_EEENS6_IJNS7_ILi1EEESI_SI_EEESC_SE_Li128ELb1ELb1ELb0ELb0EEENS1_19SingleTileSchedulerILb1ELb0ELb1ELi128EEEEEEEEEvNT_6ParamsE,"",@"SHT_CUDA_INFO"
	.sectionflags	@""
	.align	4


	//----- nvinfo : EIATTR_CUDA_API_VERSION
	.align		4
        /*0000*/ 	.byte	0x04, 0x37
        /*0002*/ 	.short	(.L_126 - .L_125)
.L_125:
        /*0004*/ 	.word	0x00000082


	//----- nvinfo : EIATTR_KPARAM_INFO
	.align		4
.L_126:
        /*0008*/ 	.byte	0x04, 0x17
        /*000a*/ 	.short	(.L_128 - .L_127)
.L_127:
        /*000c*/ 	.word	0x00000000
        /*0010*/ 	.short	0x0000
        /*0012*/ 	.short	0x0000
        /*0014*/ 	.byte	0x00, 0xf0, 0x61, 0x10


	//----- nvinfo : EIATTR_SPARSE_MMA_MASK
	.align		4
.L_128:
        /*0018*/ 	.byte	0x03, 0x50
        /*001a*/ 	.short	0x0000


	//----- nvinfo : EIATTR_MAXREG_COUNT
	.align		4
        /*001c*/ 	.byte	0x03, 0x1b
        /*001e*/ 	.short	0x00ff


	//----- nvinfo : EIATTR_MERCURY_ISA_VERSION
	.align		4
        /*0020*/ 	.byte	0x03, 0x5f
        /*0022*/ 	.short	0x0101


	//----- nvinfo : EIATTR_EXIT_INSTR_OFFSETS
	.align		4
        /*0024*/ 	.byte	0x04, 0x1c
        /*0026*/ 	.short	(.L_130 - .L_129)


	//   ....[0]....
.L_129:
        /*0028*/ 	.word	0x00000010


	//----- nvinfo : EIATTR_MAX_THREADS
	.align		4
.L_130:
        /*002c*/ 	.byte	0x04, 0x05
        /*002e*/ 	.short	(.L_132 - .L_131)
.L_131:
        /*0030*/ 	.word	0x00000080
        /*0034*/ 	.word	0x00000001
        /*0038*/ 	.word	0x00000001


	//----- nvinfo : EIATTR_CBANK_PARAM_SIZE
	.align		4
.L_132:
        /*003c*/ 	.byte	0x03, 0x19
        /*003e*/ 	.short	0x0418


	//----- nvinfo : EIATTR_PARAM_CBANK
	.align		4
        /*0040*/ 	.byte	0x04, 0x0a
        /*0042*/ 	.short	(.L_134 - .L_133)
	.align		4
.L_133:
        /*0044*/ 	.word	index@(.nv.constant0._ZN7cutlass13device_kernelIN5flash19enable_sm80_to_sm89INS1_16FlashAttnFwdSm80INS1_25CollectiveMainloopFwdSm80ILi4ELi1ELb0EN4cute5tupleIJNS5_1CILi128EEENS7_ILi96EEENS7_ILi64EEEEEELi64ENS_6half_tEfNS_4arch4Sm80ELb0ELb1ELb0ELb1ELb0ELb1ELb1ELb0EEENS1_21CollectiveEpilogueFwdINS6_IJS8_SA_S9_EEENS6_IJNS7_ILi1EEESI_SI_EEESC_SE_Li128ELb1ELb1ELb0ELb0EEENS1_19SingleTileSchedulerILb1ELb0ELb1ELi128EEEEEEEEEvNT_6ParamsE)
        /*0048*/ 	.short	0x0210
        /*004a*/ 	.short	0x0418


	//----- nvinfo : EIATTR_SW_WAR
	.align		4
.L_134:
        /*004c*/ 	.byte	0x04, 0x36
        /*004e*/ 	.short	(.L_136 - .L_135)
.L_135:
        /*0050*/ 	.word	0x00000008
.L_136:


//--------------------- .nv.info._ZN7cutlass13device_kernelIN5flash19enable_sm80_to_sm89INS1_16FlashAttnFwdSm80INS1_25CollectiveMainloopFwdSm80ILi4ELi1ELb0EN4cute5tupleIJNS5_1CILi128EEENS7_ILi112EEENS7_ILi64EEEEEELi64ENS_6half_tEfNS_4arch4Sm80ELb1ELb0ELb0ELb0ELb0ELb0ELb1ELb0EEENS1_21CollectiveEpilogueFwdINS6_IJS8_SA_S9_EEENS6_IJNS7_ILi1EEESI_SI_EEESC_SE_Li128ELb0ELb1ELb0ELb0EEENS1_30DynamicPersistentTileSchedulerILi128ELi128ELb0ELb1ELb0EEEEEEEEEvNT_6ParamsE --------------------------
	.section	.nv.info._ZN7cutlass13device_kernelIN5flash19enable_sm80_to_sm89INS1_16FlashAttnFwdSm80INS1_25CollectiveMainloopFwdSm80ILi4ELi1ELb0EN4cute5tupleIJNS5_1CILi128EEENS7_ILi112EEENS7_ILi64EEEEEELi64ENS_6half_tEfNS_4arch4Sm80ELb1ELb0ELb0ELb0ELb0ELb0ELb1ELb0EEENS1_21CollectiveEpilogueFwdINS6_IJS8_SA_S9_EEENS6_IJNS7_ILi1EEESI_SI_EEESC_SE_Li128ELb0ELb1ELb0ELb0EEENS1_30DynamicPersistentTileSchedulerILi128ELi128ELb0ELb1ELb0EEEEEEEEEvNT_6ParamsE,"",@"SHT_CUDA_INFO"
	.sectionflags	@""
	.align	4


	//----- nvinfo : EIATTR_CUDA_API_VERSION
	.align		4
        /*0000*/ 	.byte	0x04, 0x37
        /*0002*/ 	.short	(.L_138 - .L_137)
.L_137:
        /*0004*/ 	.word	0x00000082


	//----- nvinfo : EIATTR_KPARAM_INFO
	.align		4
.L_138:
        /*0008*/ 	.byte	0x04, 0x17
        /*000a*/ 	.short	(.L_140 - .L_139)
.L_139:
        /*000c*/ 	.word	0x00000000
        /*0010*/ 	.short	0x0000
        /*0012*/ 	.short	0x0000
        /*0014*/ 	.byte	0x00, 0xf0, 0xa1, 0x10


	//----- nvinfo : EIATTR_SPARSE_MMA_MASK
	.align		4
.L_140:
        /*0018*/ 	.byte	0x03, 0x50
        /*001a*/ 	.short	0x0000


	//----- nvinfo : EIATTR_MAXREG_COUNT
	.align		4
        /*001c*/ 	.byte	0x03, 0x1b
        /*001e*/ 	.short	0x00ff


	//----- nvinfo : EIATTR_MERCURY_ISA_VERSION
	.align		4
        /*0020*/ 	.byte	0x03, 0x5f
        /*0022*/ 	.short	0x0101


	//----- nvinfo : EIATTR_EXIT_INSTR_OFFSETS
	.align		4
        /*0024*/ 	.byte	0x04, 0x1c
        /*0026*/ 	.short	(.L_142 - .L_141)


	//   ....[0]....
.L_141:
        /*0028*/ 	.word	0x00000010


	//----- nvinfo : EIATTR_MAX_THREADS
	.align		4
.L_142:
        /*002c*/ 	.byte	0x04, 0x05
        /*002e*/ 	.short	(.L_144 - .L_143)
.L_143:
        /*0030*/ 	.word	0x00000080
        /*0034*/ 	.word	0x00000001
        /*0038*/ 	.word	0x00000001


	//----- nvinfo : EIATTR_CBANK_PARAM_SIZE
	.align		4
.L_144:
        /*003c*/ 	.byte	0x03, 0x19
        /*003e*/ 	.short	0x0428


	//----- nvinfo : EIATTR_PARAM_CBANK
	.align		4
        /*0040*/ 	.byte	0x04, 0x0a
        /*0042*/ 	.short	(.L_146 - .L_145)
	.align		4
.L_145:
        /*0044*/ 	.word	index@(.nv.constant0._ZN7cutlass13device_kernelIN5flash19enable_sm80_to_sm89INS1_16FlashAttnFwdSm80INS1_25CollectiveMainloopFwdSm80ILi4ELi1ELb0EN4cute5tupleIJNS5_1CILi128EEENS7_ILi112EEENS7_ILi64EEEEEELi64ENS_6half_tEfNS_4arch4Sm80ELb1ELb0ELb0ELb0ELb0ELb0ELb1ELb0EEENS1_21CollectiveEpilogueFwdINS6_IJS8_SA_S9_EEENS6_IJNS7_ILi1EEESI_SI_EEESC_SE_Li128ELb0ELb1ELb0ELb0EEENS1_30DynamicPersistentTileSchedulerILi128ELi128ELb0ELb1ELb0EEEEEEEEEvNT_6ParamsE)
        /*0048*/ 	.short	0x0210
        /*004a*/ 	.short	0x0428


	//----- nvinfo : EIATTR_SW_WAR
	.align		4
.L_146:
        /*004c*/ 	.byte	0x04, 0x36
        /*004e*/ 	.short	(.L_148 - .L_147)
.L_147:
        /*0050*/ 	.word	0x00000008
.L_148:


//--------------------- .nv.info._ZN7cutlass13device_kernelIN5flash19enable_sm80_to_sm89INS1_16FlashAttnFwdSm80INS1_25CollectiveMainloopFwdSm80ILi4ELi1ELb0EN4cute5tupleIJNS5_1CILi128EEENS7_ILi112EEENS7_ILi64EEEEEELi64ENS_6half_tEfNS_4arch4Sm80ELb1ELb0ELb0ELb1ELb0ELb0ELb1ELb0EEENS1_21CollectiveEpilogueFwdINS6_IJS8_SA_S9_EEENS6_IJNS7_ILi1EEESI_SI_EEESC_SE_Li128ELb1ELb1ELb0ELb0EEENS1_19SingleTileSchedulerILb1ELb0ELb1ELi128EEEEEEEEEvNT_6ParamsE --------------------------
	.section	.nv.info._ZN7cutlass13device_kernelIN5flash19enable_sm80_to_sm89INS1_16FlashAttnFwdSm80INS1_25CollectiveMainloopFwdSm80ILi4ELi1ELb0EN4cute5tupleIJNS5_1CILi128EEENS7_ILi112EEENS7_ILi64EEEEEELi64ENS_6half_tEfNS_4arch4Sm80ELb1ELb0ELb0ELb1ELb0ELb0ELb1ELb0EEENS1_21CollectiveEpilogueFwdINS6_IJS8_SA_S9_EEENS6_IJNS7_ILi1EEESI_SI_EEESC_SE_Li128ELb1ELb1ELb0ELb0EEENS1_19SingleTileSchedulerILb1ELb0ELb1ELi128EEEEEEEEEvNT_6ParamsE,"",@"SHT_CUDA_INFO"
	.sectionflags	@""
	.align	4


	//----- nvinfo : EIATTR_CUDA_API_VERSION
	.align		4
        /*0000*/ 	.byte	0x04, 0x37
        /*0002*/ 	.short	(.L_150 - .L_149)
.L_149:
        /*0004*/ 	.word	0x00000082


	//----- nvinfo : EIATTR_KPARAM_INFO
	.align		4
.L_150:
        /*0008*/ 	.byte	0x04, 0x17
        /*000a*/ 	.short	(.L_152 - .L_151)
.L_151:
        /*000c*/ 	.word	0x00000000
        /*0010*/ 	.short	0x0000
        /*0012*/ 	.short	0x0000
        /*0014*/ 	.byte	0x00, 0xf0, 0x61, 0x10


	//----- nvinfo : EIATTR_SPARSE_MMA_MASK
	.align		4
.L_152:
        /*0018*/ 	.byte	0x03, 0x50
        /*001a*/ 	.short	0x0000


	//----- nvinfo : EIATTR_MAXREG_COUNT
	.align		4
        /*001c*/ 	.byte	0x03, 0x1b
        /*001e*/ 	.short	0x00ff


	//----- nvinfo : EIATTR_MERCURY_ISA_VERSION
	.align		4
        /*0020*/ 	.byte	0x03, 0x5f
        /*0022*/ 	.short	0x0101


	//----- nvinfo : EIATTR_EXIT_INSTR_OFFSETS
	.align		4
        /*0024*/ 	.byte	0x04, 0x1c
        /*0026*/ 	.short	(.L_154 - .L_153)


	//   ....[0]....
.L_153:
        /*0028*/ 	.word	0x00000010


	//----- nvinfo : EIATTR_MAX_THREADS
	.align		4
.L_154:
        /*002c*/ 	.byte	0x04, 0x05
        /*002e*/ 	.short	(.L_156 - .L_155)
.L_155:
        /*0030*/ 	.word	0x00000080
        /*0034*/ 	.word	0x00000001
        /*0038*/ 	.word	0x00000001


	//----- nvinfo : EIATTR_CBANK_PARAM_SIZE
	.align		4
.L_156:
        /*003c*/ 	.byte	0x03, 0x19
        /*003e*/ 	.short	0x0418


	//----- nvinfo : EIATTR_PARAM_CBANK
	.align		4
        /*0040*/ 	.byte	0x04, 0x0a
        /*0042*/ 	.short	(.L_158 - .L_157)
	.align		4
.L_157:
        /*0044*/ 	.word	index@(.nv.constant0._ZN7cutlass13device_kernelIN5flash19enable_sm80_to_sm89INS1_16FlashAttnFwdSm80INS1_25CollectiveMainloopFwdSm80ILi4ELi1ELb0EN4cute5tupleIJNS5_1CILi128EEENS7_ILi112EEENS7_ILi64EEEEEELi64ENS_6half_tEfNS_4arch4Sm80ELb1ELb0ELb0ELb1ELb0ELb0ELb1ELb0EEENS1_21CollectiveEpilogueFwdINS6_IJS8_SA_S9_EEENS6_IJNS7_ILi1EEESI_SI_EEESC_SE_Li128ELb1ELb1ELb0ELb0EEENS1_19SingleTileSchedulerILb1ELb0ELb1ELi128EEEEEEEEEvNT_6ParamsE)
        /*0048*/ 	.short	0x0210
        /*004a*/ 	.short	0x0418


	//----- nvinfo : EIATTR_SW_WAR
	.align		4
.L_158:
        /*004c*/ 	.byte	0x04, 0x36
        /*004e*/ 	.short	(.L_160 - .L_159)
.L_159:
        /*0050*/ 	.word	0x00000008
.L_160:


//--------------------- .nv.info._ZN7cutlass13device_kernelIN5flash19enable_sm80_to_sm89INS1_16FlashAttnFwdSm80INS1_25CollectiveMainloopFwdSm80ILi4ELi1ELb0EN4cute5tupleIJNS5_1CILi128EEENS7_ILi112EEENS7_ILi64EEEEEELi64ENS_6half_tEfNS_4arch4Sm80ELb1ELb0ELb0ELb1ELb0ELb1ELb1ELb0EEENS1_21CollectiveEpilogueFwdINS6_IJS8_SA_S9_EEENS6_IJNS7_ILi1EEESI_SI_EEESC_SE_Li128ELb1ELb1ELb0ELb0EEENS1_19SingleTileSchedulerILb1ELb0ELb1ELi128EEEEEEEEEvNT_6ParamsE --------------------------
	.section	.nv.info._ZN7cutlass13device_kernelIN5flash19enable_sm80_to_sm89INS1_16FlashAttnFwdSm80INS1_25CollectiveMainloopFwdSm80ILi4ELi1ELb0EN4cute5tupleIJNS5_1CILi128EEENS7_ILi112EEENS7_ILi64EEEEEELi64ENS_6half_tEfNS_4arch4Sm80ELb1ELb0ELb0ELb1ELb0ELb1ELb1ELb0EEENS1_21CollectiveEpilogueFwdINS6_IJS8_SA_S9_EEENS6_IJNS7_ILi1EEESI_SI_EEESC_SE_Li128ELb1ELb1ELb0ELb0EEENS1_19SingleTileSchedulerILb1ELb0ELb1ELi128EEEEEEEEEvNT_6ParamsE,"",@"SHT_CUDA_INFO"
	.sectionflags	@""
	.align	4


	//----- nvinfo : EIATTR_CUDA_API_VERSION
	.align		4
        /*0000*/ 	.byte	0x04, 0x37
        /*0002*/ 	.short	(.L_162 - .L_161)
.L_161:
        /*0004*/ 	.word	0x00000082


	//----- nvinfo : EIATTR_KPARAM_INFO
	.align		4
.L_162:
        /*0008*/ 	.byte	0x04, 0x17
        /*000a*/ 	.short	(.L_164 - .L_163)
.L_163:
        /*000c*/ 	.word	0x00000000
        /*0010*/ 	.short	0x0000
        /*0012*/ 	.short	0x0000
        /*0014*/ 	.byte	0x00, 0xf0, 0x61, 0x10


	//----- nvinfo : EIATTR_SPARSE_MMA_MASK
	.align		4
.L_164:
        /*0018*/ 	.byte	0x03, 0x50
        /*001a*/ 	.short	0x0000


	//----- nvinfo : EIATTR_MAXREG_COUNT
	.align		4
        /*001c*/ 	.byte	0x03, 0x1b
        /*001e*/ 	.short	0x00ff


	//----- nvinfo : EIATTR_MERCURY_ISA_VERSION
	.align		4
        /*0020*/ 	.byte	0x03, 0x5f
        /*0022*/ 	.short	0x0101


	//----- nvinfo : EIATTR_EXIT_INSTR_OFFSETS
	.align		4
        /*0024*/ 	.byte	0x04, 0x1c
        /*0026*/ 	.short	(.L_166 - .L_165)


	//   ....[0]....
.L_165:
        /*0028*/ 	.word	0x00000010


	//----- nvinfo : EIATTR_MAX_THREADS
	.align		4
.L_166:
        /*002c*/ 	.byte	0x04, 0x05
        /*002e*/ 	.short	(.L_168 - .L_167)
.L_167:
        /*0030*/ 	.word	0x00000080
        /*0034*/ 	.word	0x00000001
        /*0038*/ 	.word	0x00000001


	//----- nvinfo : EIATTR_CBANK_PARAM_SIZE
	.align		4
.L_168:
        /*003c*/ 	.byte	0x03, 0x19
        /*003e*/ 	.short	0x0418


	//----- nvinfo : EIATTR_PARAM_CBANK
	.align		4
        /*0040*/ 	.byte	0x04, 0x0a
        /*0042*/ 	.short	(.L_170 - .L_169)
	.align		4
.L_169:
        /*0044*/ 	.word	index@(.nv.constant0._ZN7cutlass13device_kernelIN5flash19enable_sm80_to_sm89INS1_16FlashAttnFwdSm80INS1_25CollectiveMainloopFwdSm80ILi4ELi1ELb0EN4cute5tupleIJNS5_1CILi128EEENS7_ILi112EEENS7_ILi64EEEEEELi64ENS_6half_tEfNS_4arch4Sm80ELb1ELb0ELb0ELb1ELb0ELb1ELb1ELb0EEENS1_21CollectiveEpilogueFwdINS6_IJS8_SA_S9_EEENS6_IJNS7_ILi1EEESI_SI_EEESC_SE_Li128ELb1ELb1ELb0ELb0EEENS1_19SingleTileSchedulerILb1ELb0ELb1ELi128EEEEEEEEEvNT_6ParamsE)
        /*0048*/ 	.short	0x0210
        /*004a*/ 	.short	0x0418


	//----- nvinfo : EIATTR_SW_WAR
	.align		4
.L_170:
        /*004c*/ 	.byte	0x04, 0x36
        /*004e*/ 	.short	(.L_172 - .L_171)
.L_171:
        /*0050*/ 	.word	0x00000008
.L_172:


//--------------------- .nv.callgraph             --------------------------
	.section	.nv.callgraph,"",@"SHT_CUDA_CALLGRAPH"
	.align	4
	.sectionentsize	8
	.align		4
        /*0000*/ 	.word	0x00000000
	.align		4
        /*0004*/ 	.word	0xffffffff
	.align		4
        /*0008*/ 	.word	0x00000000
	.align		4
        /*000c*/ 	.word	0xfffffffe
	.align		4
        /*0010*/ 	.word	0x00000000
	.align		4
        /*0014*/ 	.word	0xfffffffd
	.align		4
        /*0018*/ 	.word	0x00000000
	.align		4
        /*001c*/ 	.word	0xfffffffc


//--------------------- .nv.constant4             --------------------------
	.section	.nv.constant4,"a",@progbits
	.align	8
	.align		8
.nv.constant4:
        /*0000*/ 	.dword	_ZN65_INTERNAL_aea7c052_29_flash_fwd_hdim64_fp16_sm80_cu_3fbc093a_33354cuda3std3__45__cpo5beginE
	.align		8
        /*0008*/ 	.dword	_ZN65_INTERNAL_aea7c052_29_flash_fwd_hdim64_fp16_sm80_cu_3fbc093a_33354cuda3std3__45__cpo3endE
	.align		8
        /*0010*/ 	.dword	_ZN65_INTERNAL_aea7c052_29_flash_fwd_hdim64_fp16_sm80_cu_3fbc093a_33354cuda3std3__45__cpo6cbeginE
	.align		8
        /*0018*/ 	.dword	_ZN65_INTERNAL_aea7c052_29_flash_fwd_hdim64_fp16_sm80_cu_3fbc093a_33354cuda3std3__45__cpo4cendE
	.align		8
        /*0020*/ 	.dword	_ZN65_INTERNAL_aea7c052_29_flash_fwd_hdim64_fp16_sm80_cu_3fbc093a_33354cuda3std3__467_GLOBAL__N__aea7c052_29_flash_fwd_hdim64_fp16_sm80_cu_3fbc093a_33356ignoreE
	.align		8
        /*0028*/ 	.dword	_ZN65_INTERNAL_aea7c052_29_flash_fwd_hdim64_fp16_sm80_cu_3fbc093a_33354cuda3std3__419piecewise_constructE
	.align		8
        /*0030*/ 	.dword	_ZN65_INTERNAL_aea7c052_29_flash_fwd_hdim64_fp16_sm80_cu_3fbc093a_33354cuda3std3__48in_placeE
	.align		8
        /*0038*/ 	.dword	_ZN65_INTERNAL_aea7c052_29_flash_fwd_hdim64_fp16_sm80_cu_3fbc093a_33354cuda3std6ranges3__45__cpo4swapE
	.align		8
        /*0040*/ 	.dword	_ZN65_INTERNAL_aea7c052_29_flash_fwd_hdim64_fp16_sm80_cu_3fbc093a_33354cuda3std6ranges3__45__cpo9iter_moveE
	.align		8
        /*0048*/ 	.dword	_ZN65_INTERNAL_aea7c052_29_flash_fwd_hdim64_fp16_sm80_cu_3fbc093a_33354cute7productE
	.align		8
        /*0050*/ 	.dword	_ZN65_INTERNAL_aea7c052_29_flash_fwd_hdim64_fp16_sm80_cu_3fbc093a_33354cute1_E


//--------------------- .text._ZN7cutlass13device_kernelIN5flash19enable_sm80_to_sm89INS1_16FlashAttnFwdSm80INS1_25CollectiveMainloopFwdSm80ILi4ELi1ELb0EN4cute5tupleIJNS5_1CILi128EEENS7_ILi112EEENS7_ILi64EEEEEELi64ENS_6half_tEfNS_4arch4Sm80ELb0ELb0ELb0ELb0ELb0ELb0ELb1ELb0EEENS1_21CollectiveEpilogueFwdINS6_IJS8_SA_S9_EEENS6_IJNS7_ILi1EEESI_SI_EEESC_SE_Li128ELb0ELb1ELb0ELb0EEENS1_19SingleTileSchedulerILb0ELb0ELb1ELi128EEEEEEEEEvNT_6ParamsE --------------------------
	.section	.text._ZN7cutlass13device_kernelIN5flash19enable_sm80_to_sm89INS1_16FlashAttnFwdSm80INS1_25CollectiveMainloopFwdSm80ILi4ELi1ELb0EN4cute5tupleIJNS5_1CILi128EEENS7_ILi112EEENS7_ILi64EEEEEELi64ENS_6half_tEfNS_4arch4Sm80ELb0ELb0ELb0ELb0ELb0ELb0ELb1ELb0EEENS1_21CollectiveEpilogueFwdINS6_IJS8_SA_S9_EEENS6_IJNS7_ILi1EEESI_SI_EEESC_SE_Li128ELb0ELb1ELb0ELb0EEENS1_19SingleTileSchedulerILb0ELb0ELb1ELi128EEEEEEEEEvNT_6ParamsE,"ax",@progbits
	.align	128
.text._ZN7cutlass13device_kernelIN5flash19enable_sm80_to_sm89INS1_16FlashAttnFwdSm80INS1_25CollectiveMainloopFwdSm80ILi4ELi1ELb0EN4cute5tupleIJNS5_1CILi128EEENS7_ILi112EEENS7_ILi64EEEEEELi64ENS_6half_tEfNS_4arch4Sm80ELb0ELb0ELb0ELb0ELb0ELb0ELb1ELb0EEENS1_21CollectiveEpilogueFwdINS6_IJS8_SA_S9_EEENS6_IJNS7_ILi1EEESI_SI_EEESC_SE_Li128ELb0ELb1ELb0ELb0EEENS1_19SingleTileSchedulerILb0ELb0ELb1ELi128EEEEEEEEEvNT_6ParamsE:
        .type           _ZN7cutlass13device_kernelIN5flash19enable_sm80_to_sm89INS1_16FlashAttnFwdSm80INS1_25CollectiveMainloopFwdSm80ILi4ELi1ELb0EN4cute5tupleIJNS5_1CILi128EEENS7_ILi112EEENS7_ILi64EEEEEELi64ENS_6half_tEfNS_4arch4Sm80ELb0ELb0ELb0ELb0ELb0ELb0ELb1ELb0EEENS1_21CollectiveEpilogueFwdINS6_IJS8_SA_S9_EEENS6_IJNS7_ILi1EEESI_SI_EEESC_SE_Li128ELb0ELb1ELb0ELb0EEENS1_19SingleTileSchedulerILb0ELb0ELb1ELi128EEEEEEEEEvNT_6ParamsE,@function
        .size           _ZN7cutlass13device_kernelIN5flash19enable_sm80_to_sm89INS1_16FlashAttnFwdSm80INS1_25CollectiveMainloopFwdSm80ILi4ELi1ELb0EN4cute5tupleIJNS5_1CILi128EEENS7_ILi112EEENS7_ILi64EEEEEELi64ENS_6half_tEfNS_4arch4Sm80ELb0ELb0ELb0ELb0ELb0ELb0ELb1ELb0EEENS1_21CollectiveEpilogueFwdINS6_IJS8_SA_S9_EEENS6_IJNS7_ILi1EEESI_SI_EEESC_SE_Li128ELb0ELb1ELb0ELb0EEENS1_19SingleTileSchedulerILb0ELb0ELb1ELi128EEEEEEEEEvNT_6ParamsE,(.L_x_9 - _ZN7cutlass13device_kernelIN5flash19enable_sm80_to_sm89INS1_16FlashAttnFwdSm80INS1_25CollectiveMainloopFwdSm80ILi4ELi1ELb0EN4cute5tupleIJNS5_1CILi128EEENS7_ILi112EEENS7_ILi64EEEEEELi64ENS_6half_tEfNS_4arch4Sm80ELb0ELb0ELb0ELb0ELb0ELb0ELb1ELb0EEENS1_21CollectiveEpilogueFwdINS6_IJS8_SA_S9_EEENS6_IJNS7_ILi1EEESI_SI_EEESC_SE_Li128ELb0ELb1ELb0ELb0EEENS1_19SingleTileSchedulerILb0ELb0ELb1ELi128EEEEEEEEEvNT_6ParamsE)
        .other          _ZN7cutlass13device_kernelIN5flash19enable_sm80_to_sm89INS1_16FlashAttnFwdSm80INS1_25CollectiveMainloopFwdSm80ILi4ELi1ELb0EN4cute5tupleIJNS5_1CILi128EEENS7_ILi112EEENS7_ILi64EEEEEELi64ENS_6half_tEfNS_4arch4Sm80ELb0ELb0ELb0ELb0ELb0ELb0ELb1ELb0EEENS1_21CollectiveEpilogueFwdINS6_IJS8_SA_S9_EEENS6_IJNS7_ILi1EEESI_SI_EEESC_SE_Li128ELb0ELb1ELb0ELb0EEENS1_19SingleTileSchedulerILb0ELb0ELb1ELi128EEEEEEEEEvNT_6ParamsE,@"STO_CUDA_ENTRY STV_DEFAULT"
_ZN7cutlass13device_kernelIN5flash19enable_sm80_to_sm89INS1_16FlashAttnFwdSm80INS1_25CollectiveMainloopFwdSm80ILi4ELi1ELb0EN4cute5tupleIJNS5_1CILi128EEENS7_ILi112EEENS7_ILi64EEEEEELi64ENS_6half_tEfNS_4arch4Sm80ELb0ELb0ELb0ELb0ELb0ELb0ELb1ELb0EEENS1_21CollectiveEpilogueFwdINS6_IJS8_SA_S9_EEENS6_IJNS7_ILi1EEESI_SI_EEESC_SE_Li128ELb0ELb1ELb0ELb0EEENS1_19SingleTileSchedulerILb0ELb0ELb1ELi128EEEEEEEEEvNT_6ParamsE:
[----:B------:R-:W-:Y:S01]  /*0000*/  LDC R1, c[0x0][0x28] ;  /* 0x00000a00ff017b82 */ /* 0x000fe20000000800 */
[----:B------:R-:W-:Y:S05]  /*0010*/  EXIT ;  /* 0x000000000000794d */ /* 0x000fea0003800000 */
.L_x_0:
[----:B------:R-:W-:-:S00]  /*0020*/  BRA `(.L_x_0) ;  /* 0xfffffffc00fc7947 */ /* 0x000fc0000383ffff */
[----:B------:R-:W-:-:S00]  /*0030*/  NOP ;  /* 0x0000000000007918 */ /* 0x000fc00000000000 */
        /* <DEDUP_REMOVED lines=12> */
.L_x_9:


//--------------------- .text._ZN7cutlass13device_kernelIN5flash19enable_sm80_to_sm89INS1_16FlashAttnFwdSm80INS1_25CollectiveMainloopFwdSm80ILi4ELi1ELb0EN4cute5tupleIJNS5_1CILi128EEENS7_ILi112EEENS7_ILi64EEEEEELi64ENS_6half_tEfNS_4arch4Sm80ELb0ELb0ELb0ELb1ELb0ELb0ELb1ELb0EEENS1_21CollectiveEpilogueFwdINS6_IJS8_SA_S9_EEENS6_IJNS7_ILi1EEESI_SI_EEESC_SE_Li128ELb1ELb1ELb0ELb0EEENS1_19SingleTileSchedulerILb1ELb0ELb1ELi128EEEEEEEEEvNT_6ParamsE --------------------------
	.section	.text._ZN7cutlass13device_kernelIN5flash19enable_sm80_to_sm89INS1_16FlashAttnFwdSm80INS1_25CollectiveMainloopFwdSm80ILi4ELi1ELb0EN4cute5tupleIJNS5_1CILi128EEENS7_ILi112EEENS7_ILi64EEEEEELi64ENS_6half_tEfNS_4arch4Sm80ELb0ELb0ELb0ELb1ELb0ELb0ELb1ELb0EEENS1_21CollectiveEpilogueFwdINS6_IJS8_SA_S9_EEENS6_IJNS7_ILi1EEESI_SI_EEESC_SE_Li128ELb1ELb1ELb0ELb0EEENS1_19SingleTileSchedulerILb1ELb0ELb1ELi128EEEEEEEEEvNT_6ParamsE,"ax",@progbits
	.align	128
.text._ZN7cutlass13device_kernelIN5flash19enable_sm80_to_sm89INS1_16FlashAttnFwdSm80INS1_25CollectiveMainloopFwdSm80ILi4ELi1ELb0EN4cute5tupleIJNS5_1CILi128EEENS7_ILi112EEENS7_ILi64EEEEEELi64ENS_6half_tEfNS_4arch4Sm80ELb0ELb0ELb0ELb1ELb0ELb0ELb1ELb0EEENS1_21CollectiveEpilogueFwdINS6_IJS8_SA_S9_EEENS6_IJNS7_ILi1EEESI_SI_EEESC_SE_Li128ELb1ELb1ELb0ELb0EEENS1_19SingleTileSchedulerILb1ELb0ELb1ELi128EEEEEEEEEvNT_6ParamsE:
        .type           _ZN7cutlass13device_kernelIN5flash19enable_sm80_to_sm89INS1_16FlashAttnFwdSm80INS1_25CollectiveMainloopFwdSm80ILi4ELi1ELb0EN4cute5tupleIJNS5_1CILi128EEENS7_ILi112EEENS7_ILi64EEEEEELi64ENS_6half_tEfNS_4arch4Sm80ELb0ELb0ELb0ELb1ELb0ELb0ELb1ELb0EEENS1_21CollectiveEpilogueFwdINS6_IJS8_SA_S9_EEENS6_IJNS7_ILi1EEESI_SI_EEESC_SE_Li128ELb1ELb1ELb0ELb0EEENS1_19SingleTileSchedulerILb1ELb0ELb1ELi128EEEEEEEEEvNT_6ParamsE,@function
        .size           _ZN7cutlass13device_kernelIN5flash19enable_sm80_to_sm89INS1_16FlashAttnFwdSm80INS1_25CollectiveMainloopFwdSm80ILi4ELi1ELb0EN4cute5tupleIJNS5_1CILi128EEENS7_ILi112EEENS7_ILi64EEEEEELi64ENS_6half_tEfNS_4arch4Sm80ELb0ELb0ELb0ELb1ELb0ELb0ELb1ELb0EEENS1_21CollectiveEpilogueFwdINS6_IJS8_SA_S9_EEENS6_IJNS7_ILi1EEESI_SI_EEESC_SE_Li128ELb1ELb1ELb0ELb0EEENS1_19SingleTileSchedulerILb1ELb0ELb1ELi128EEEEEEEEEvNT_6ParamsE,(.L_x_10 - _ZN7cutlass13device_kernelIN5flash19enable_sm80_to_sm89INS1_16FlashAttnFwdSm80INS1_25CollectiveMainloopFwdSm80ILi4ELi1ELb0EN4cute5tupleIJNS5_1CILi128EEENS7_ILi112EEENS7_ILi64EEEEEELi64ENS_6half_tEfNS_4arch4Sm80ELb0ELb0ELb0ELb1ELb0ELb0ELb1ELb0EEENS1_21CollectiveEpilogueFwdINS6_IJS8_SA_S9_EEENS6_IJNS7_ILi1EEESI_SI_EEESC_SE_Li128ELb1ELb1ELb0ELb0EEENS1_19SingleTileSchedulerILb1ELb0ELb1ELi128EEEEEEEEEvNT_6ParamsE)
        .other          _ZN7cutlass13device_kernelIN5flash19enable_sm80_to_sm89INS1_16FlashAttnFwdSm80INS1_25CollectiveMainloopFwdSm80ILi4ELi1ELb0EN4cute5tupleIJNS5_1CILi128EEENS7_ILi112EEENS7_ILi64EEEEEELi64ENS_6half_tEfNS_4arch4Sm80ELb0ELb0ELb0ELb1ELb0ELb0ELb1ELb0EEENS1_21CollectiveEpilogueFwdINS6_IJS8_SA_S9_EEENS6_IJNS7_ILi1EEESI_SI_EEESC_SE_Li128ELb1ELb1ELb0ELb0EEENS1_19SingleTileSchedulerILb1ELb0ELb1ELi128EEEEEEEEEvNT_6ParamsE,@"STO_CUDA_ENTRY STV_DEFAULT"
_ZN7cutlass13device_kernelIN5flash19enable_sm80_to_sm89INS1_16FlashAttnFwdSm80INS1_25CollectiveMainloopFwdSm80ILi4ELi1ELb0EN4cute5tupleIJNS5_1CILi128EEENS7_ILi112EEENS7_ILi64EEEEEELi64ENS_6half_tEfNS_4arch4Sm80ELb0ELb0ELb0ELb1ELb0ELb0ELb1ELb0EEENS1_21CollectiveEpilogueFwdINS6_IJS8_SA_S9_EEENS6_IJNS7_ILi1EEESI_SI_EEESC_SE_Li128ELb1ELb1ELb0ELb0EEENS1_19SingleTileSchedulerILb1ELb0ELb1ELi128EEEEEEEEEvNT_6ParamsE:
[----:B------:R-:W-:Y:S01]  /*0000*/  LDC R1, c[0x0][0x28] ;  /* 0x00000a00ff017b82 */ /* 0x000fe20000000800 */
[----:B------:R-:W-:Y:S05]  /*0010*/  EXIT ;  /* 0x000000000000794d */ /* 0x000fea0003800000 */
.L_x_1:
        /* <DEDUP_REMOVED lines=14> */
.L_x_10:


//--------------------- .text._ZN7cutlass13device_kernelIN5flash19enable_sm80_to_sm89INS1_16FlashAttnFwdSm80INS1_25CollectiveMainloopFwdSm80ILi4ELi1ELb0EN4cute5tupleIJNS5_1CILi128EEENS7_ILi112EEENS7_ILi64EEEEEELi64ENS_6half_tEfNS_4arch4Sm80ELb0ELb0ELb0ELb1ELb0ELb1ELb1ELb0EEENS1_21CollectiveEpilogueFwdINS6_IJS8_SA_S9_EEENS6_IJNS7_ILi1EEESI_SI_EEESC_SE_Li128ELb1ELb1ELb0ELb0EEENS1_19SingleTileSchedulerILb1ELb0ELb1ELi128EEEEEEEEEvNT_6ParamsE --------------------------
	.section	.text._ZN7cutlass13device_kernelIN5flash19enable_sm80_to_sm89INS1_16FlashAttnFwdSm80INS1_25CollectiveMainloopFwdSm80ILi4ELi1ELb0EN4cute5tupleIJNS5_1CILi128EEENS7_ILi112EEENS7_ILi64EEEEEELi64ENS_6half_tEfNS_4arch4Sm80ELb0ELb0ELb0ELb1ELb0ELb1ELb1ELb0EEENS1_21CollectiveEpilogueFwdINS6_IJS8_SA_S9_EEENS6_IJNS7_ILi1EEESI_SI_EEESC_SE_Li128ELb1ELb1ELb0ELb0EEENS1_19SingleTileSchedulerILb1ELb0ELb1ELi128EEEEEEEEEvNT_6ParamsE,"ax",@progbits
	.align	128
.text._ZN7cutlass13device_kernelIN5flash19enable_sm80_to_sm89INS1_16FlashAttnFwdSm80INS1_25CollectiveMainloopFwdSm80ILi4ELi1ELb0EN4cute5tupleIJNS5_1CILi128EEENS7_ILi112EEENS7_ILi64EEEEEELi64ENS_6half_tEfNS_4arch4Sm80ELb0ELb0ELb0ELb1ELb0ELb1ELb1ELb0EEENS1_21CollectiveEpilogueFwdINS6_IJS8_SA_S9_EEENS6_IJNS7_ILi1EEESI_SI_EEESC_SE_Li128ELb1ELb1ELb0ELb0EEENS1_19SingleTileSchedulerILb1ELb0ELb1ELi128EEEEEEEEEvNT_6ParamsE:
        .type           _ZN7cutlass13device_kernelIN5flash19enable_sm80_to_sm89INS1_16FlashAttnFwdSm80INS1_25CollectiveMainloopFwdSm80ILi4ELi1ELb0EN4cute5tupleIJNS5_1CILi128EEENS7_ILi112EEENS7_ILi64EEEEEELi64ENS_6half_tEfNS_4arch4Sm80ELb0ELb0ELb0ELb1ELb0ELb1ELb1ELb0EEENS1_21CollectiveEpilogueFwdINS6_IJS8_SA_S9_EEENS6_IJNS7_ILi1EEESI_SI_EEESC_SE_Li128ELb1ELb1ELb0ELb0EEENS1_19SingleTileSchedulerILb1ELb0ELb1ELi128EEEEEEEEEvNT_6ParamsE,@function
        .size           _ZN7cutlass13device_kernelIN5flash19enable_sm80_to_sm89INS1_16FlashAttnFwdSm80INS1_25CollectiveMainloopFwdSm80ILi4ELi1ELb0EN4cute5tupleIJNS5_1CILi128EEENS7_ILi112EEENS7_ILi64EEEEEELi64ENS_6half_tEfNS_4arch4Sm80ELb0ELb0ELb0ELb1ELb0ELb1ELb1ELb0EEENS1_21CollectiveEpilogueFwdINS6_IJS8_SA_S9_EEENS6_IJNS7_ILi1EEESI_SI_EEESC_SE_Li128ELb1ELb1ELb0ELb0EEENS1_19SingleTileSchedulerILb1ELb0ELb1ELi128EEEEEEEEEvNT_6ParamsE,(.L_x_11 - _ZN7cutlass13device_kernelIN5flash19enable_sm80_to_sm89INS1_16FlashAttnFwdSm80INS1_25CollectiveMainloopFwdSm80ILi4ELi1ELb0EN4cute5tupleIJNS5_1CILi128EEENS7_ILi112EEENS7_ILi64EEEEEELi64ENS_6half_tEfNS_4arch4Sm80ELb0ELb0ELb0ELb1ELb0ELb1ELb1ELb0EEENS1_21CollectiveEpilogueFwdINS6_IJS8_SA_S9_EEENS6_IJNS7_ILi1EEESI_SI_EEESC_SE_Li128ELb1ELb1ELb0ELb0EEENS1_19SingleTileSchedulerILb1ELb0ELb1ELi128EEEEEEEEEvNT_6ParamsE)
        .other          _ZN7cutlass13device_kernelIN5flash19enable_sm80_to_sm89INS1_16FlashAttnFwdSm80INS1_25CollectiveMainloopFwdSm80ILi4ELi1ELb0EN4cute5tupleIJNS5_1CILi128EEENS7_ILi112EEENS7_ILi64EEEEEELi64ENS_6half_tEfNS_4arch4Sm80ELb0ELb0ELb0ELb1ELb0ELb1ELb1ELb0EEENS1_21CollectiveEpilogueFwdINS6_IJS8_SA_S9_EEENS6_IJNS7_ILi1EEESI_SI_EEESC_SE_Li128ELb1ELb1ELb0ELb0EEENS1_19SingleTileSchedulerILb1ELb0ELb1ELi128EEEEEEEEEvNT_6ParamsE,@"STO_CUDA_ENTRY STV_DEFAULT"
_ZN7cutlass13device_kernelIN5flash19enable_sm80_to_sm89INS1_16FlashAttnFwdSm80INS1_25CollectiveMainloopFwdSm80ILi4ELi1ELb0EN4cute5tupleIJNS5_1CILi128EEENS7_ILi112EEENS7_ILi64EEEEEELi64ENS_6half_tEfNS_4arch4Sm80ELb0ELb0ELb0ELb1ELb0ELb1ELb1ELb0EEENS1_21CollectiveEpilogueFwdINS6_IJS8_SA_S9_EEENS6_IJNS7_ILi1EEESI_SI_EEESC_SE_Li128ELb1ELb1ELb0ELb0EEENS1_19SingleTileSchedulerILb1ELb0ELb1ELi128EEEEEEEEEvNT_6ParamsE:
[----:B------:R-:W-:Y:S01]  /*0000*/  LDC R1, c[0x0][0x28] ;  /* 0x00000a00ff017b82 */ /* 0x000fe20000000800 */
[----:B------:R-:W-:Y:S05]  /*0010*/  EXIT ;  /* 0x000000000000794d */ /* 0x000fea0003800000 */
.L_x_2:
        /* <DEDUP_REMOVED lines=14> */
.L_x_11:


//--------------------- .text._ZN7cutlass13device_kernelIN5flash19enable_sm80_to_sm89INS1_16FlashAttnFwdSm80INS1_25CollectiveMainloopFwdSm80ILi4ELi1ELb0EN4cute5tupleIJNS5_1CILi128EEENS7_ILi96EEENS7_ILi64EEEEEELi64ENS_6half_tEfNS_4arch4Sm80ELb0ELb1ELb0ELb0ELb0ELb0ELb1ELb0EEENS1_21CollectiveEpilogueFwdINS6_IJS8_SA_S9_EEENS6_IJNS7_ILi1EEESI_SI_EEESC_SE_Li128ELb0ELb1ELb0ELb0EEENS1_19SingleTileSchedulerILb0ELb0ELb1ELi128EEEEEEEEEvNT_6ParamsE --------------------------
	.section	.text._ZN7cutlass13device_kernelIN5flash19enable_sm80_to_sm89INS1_16FlashAttnFwdSm80INS1_25CollectiveMainloopFwdSm80ILi4ELi1ELb0EN4cute5tupleIJNS5_1CILi128EEENS7_ILi96EEENS7_ILi64EEEEEELi64ENS_6half_tEfNS_4arch4Sm80ELb0ELb1ELb0ELb0ELb0ELb0ELb1ELb0EEENS1_21CollectiveEpilogueFwdINS6_IJS8_SA_S9_EEENS6_IJNS7_ILi1EEESI_SI_EEESC_SE_Li128ELb0ELb1ELb0ELb0EEENS1_19SingleTileSchedulerILb0ELb0ELb1ELi128EEEEEEEEEvNT_6ParamsE,"ax",@progbits
	.align	128
.text._ZN7cutlass13device_kernelIN5flash19enable_sm80_to_sm89INS1_16FlashAttnFwdSm80INS1_25CollectiveMainloopFwdSm80ILi4ELi1ELb0EN4cute5tupleIJNS5_1CILi128EEENS7_ILi96EEENS7_ILi64EEEEEELi64ENS_6half_tEfNS_4arch4Sm80ELb0ELb1ELb0ELb0ELb0ELb0ELb1ELb0EEENS1_21CollectiveEpilogueFwdINS6_IJS8_SA_S9_EEENS6_IJNS7_ILi1EEESI_SI_EEESC_SE_Li128ELb0ELb1ELb0ELb0EEENS1_19SingleTileSchedulerILb0ELb0ELb1ELi128EEEEEEEEEvNT_6ParamsE:
        .type           _ZN7cutlass13device_kernelIN5flash19enable_sm80_to_sm89INS1_16FlashAttnFwdSm80INS1_25CollectiveMainloopFwdSm80ILi4ELi1ELb0EN4cute5tupleIJNS5_1CILi128EEENS7_ILi96EEENS7_ILi64EEEEEELi64ENS_6half_tEfNS_4arch4Sm80ELb0ELb1ELb0ELb0ELb0ELb0ELb1ELb0EEENS1_21CollectiveEpilogueFwdINS6_IJS8_SA_S9_EEENS6_IJNS7_ILi1EEESI_SI_EEESC_SE_Li128ELb0ELb1ELb0ELb0EEENS1_19SingleTileSchedulerILb0ELb0ELb1ELi128EEEEEEEEEvNT_6ParamsE,@function
        .size           _ZN7cutlass13device_kernelIN5flash19enable_sm80_to_sm89INS1_16FlashAttnFwdSm80INS1_25CollectiveMainloopFwdSm80ILi4ELi1ELb0EN4cute5tupleIJNS5_1CILi128EEENS7_ILi96EEENS7_ILi64EEEEEELi64ENS_6half_tEfNS_4arch4Sm80ELb0ELb1ELb0ELb0ELb0ELb0ELb1ELb0EEENS1_21CollectiveEpilogueFwdINS6_IJS8_SA_S9_EEENS6_IJNS7_ILi1EEESI_SI_EEESC_SE_Li128ELb0ELb1ELb0ELb0EEENS1_19SingleTileSchedulerILb0ELb0ELb1ELi128EEEEEEEEEvNT_6ParamsE,(.L_x_12 - _ZN7cutlass13device_kernelIN5flash19enable_sm80_to_sm89INS1_16FlashAttnFwdSm80INS1_25CollectiveMainloopFwdSm80ILi4ELi1ELb0EN4cute5tupleIJNS5_1CILi128EEENS7_ILi96EEENS7_ILi64EEEEEELi64ENS_6half_tEfNS_4arch4Sm80ELb0ELb1ELb0ELb0ELb0ELb0ELb1ELb0EEENS1_21CollectiveEpilogueFwdINS6_IJS8_SA_S9_EEENS6_IJNS7_ILi1EEESI_SI_EEESC_SE_Li128ELb0ELb1ELb0ELb0EEENS1_19SingleTileSchedulerILb0ELb0ELb1ELi128EEEEEEEEEvNT_6ParamsE)
        .other          _ZN7cutlass13device_kernelIN5flash19enable_sm80_to_sm89INS1_16FlashAttnFwdSm80INS1_25CollectiveMainloopFwdSm80ILi4ELi1ELb0EN4cute5tupleIJNS5_1CILi128EEENS7_ILi96EEENS7_ILi64EEEEEELi64ENS_6half_tEfNS_4arch4Sm80ELb0ELb1ELb0ELb0ELb0ELb0ELb1ELb0EEENS1_21CollectiveEpilogueFwdINS6_IJS8_SA_S9_EEENS6_IJNS7_ILi1EEESI_SI_EEESC_SE_Li128ELb0ELb1ELb0ELb0EEENS1_19SingleTileSchedulerILb0ELb0ELb1ELi128EEEEEEEEEvNT_6ParamsE,@"STO_CUDA_ENTRY STV_DEFAULT"
_ZN7cutlass13device_kernelIN5flash19enable_sm80_to_sm89INS1_16FlashAttnFwdSm80INS1_25CollectiveMainloopFwdSm80ILi4ELi1ELb0EN4cute5tupleIJNS5_1CILi128EEENS7_ILi96EEENS7_ILi64EEEEEELi64ENS_6half_tEfNS_4arch4Sm80ELb0ELb1ELb0ELb0ELb0ELb0ELb1ELb0EEENS1_21CollectiveEpilogueFwdINS6_IJS8_SA_S9_EEENS6_IJNS7_ILi1EEESI_SI_EEESC_SE_Li128ELb0ELb1ELb0ELb0EEENS1_19SingleTileSchedulerILb0ELb0ELb1ELi128EEEEEEEEEvNT_6ParamsE:
[----:B------:R-:W-:Y:S01]  /*0000*/  LDC R1, c[0x0][0x28] ;  /* 0x00000a00ff017b82 */ /* 0x000fe20000000800 */
[----:B------:R-:W-:Y:S05]  /*0010*/  EXIT ;  /* 0x000000000000794d */ /* 0x000fea0003800000 */
.L_x_3:
        /* <DEDUP_REMOVED lines=14> */
.L_x_12:


//--------------------- .text._ZN7cutlass13device_kernelIN5flash19enable_sm80_to_sm89INS1_16FlashAttnFwdSm80INS1_25CollectiveMainloopFwdSm80ILi4ELi1ELb0EN4cute5tupleIJNS5_1CILi128EEENS7_ILi96EEENS7_ILi64EEEEEELi64ENS_6half_tEfNS_4arch4Sm80ELb0ELb1ELb0ELb1ELb0ELb0ELb1ELb0EEENS1_21CollectiveEpilogueFwdINS6_IJS8_SA_S9_EEENS6_IJNS7_ILi1EEESI_SI_EEESC_SE_Li128ELb1ELb1ELb0ELb0EEENS1_19SingleTileSchedulerILb1ELb0ELb1ELi128EEEEEEEEEvNT_6ParamsE --------------------------
	.section	.text._ZN7cutlass13device_kernelIN5flash19enable_sm80_to_sm89INS1_16FlashAttnFwdSm80INS1_25CollectiveMainloopFwdSm80ILi4ELi1ELb0EN4cute5tupleIJNS5_1CILi128EEENS7_ILi96EEENS7_ILi64EEEEEELi64ENS_6half_tEfNS_4arch4Sm80ELb0ELb1ELb0ELb1ELb0ELb0ELb1ELb0EEENS1_21CollectiveEpilogueFwdINS6_IJS8_SA_S9_EEENS6_IJNS7_ILi1EEESI_SI_EEESC_SE_Li128ELb1ELb1ELb0ELb0EEENS1_19SingleTileSchedulerILb1ELb0ELb1ELi128EEEEEEEEEvNT_6ParamsE,"ax",@progbits
	.align	128
.text._ZN7cutlass13device_kernelIN5flash19enable_sm80_to_sm89INS1_16FlashAttnFwdSm80INS1_25CollectiveMainloopFwdSm80ILi4ELi1ELb0EN4cute5tupleIJNS5_1CILi128EEENS7_ILi96EEENS7_ILi64EEEEEELi64ENS_6half_tEfNS_4arch4Sm80ELb0ELb1ELb0ELb1ELb0ELb0ELb1ELb0EEENS1_21CollectiveEpilogueFwdINS6_IJS8_SA_S9_EEENS6_IJNS7_ILi1EEESI_SI_EEESC_SE_Li128ELb1ELb1ELb0ELb0EEENS1_19SingleTileSchedulerILb1ELb0ELb1ELi128EEEEEEEEEvNT_6ParamsE:
        .type           _ZN7cutlass13device_kernelIN5flash19enable_sm80_to_sm89INS1_16FlashAttnFwdSm80INS1_25CollectiveMainloopFwdSm80ILi4ELi1ELb0EN4cute5tupleIJNS5_1CILi128EEENS7_ILi96EEENS7_ILi64EEEEEELi64ENS_6half_tEfNS_4arch4Sm80ELb0ELb1ELb0ELb1ELb0ELb0ELb1ELb0EEENS1_21CollectiveEpilogueFwdINS6_IJS8_SA_S9_EEENS6_IJNS7_ILi1EEESI_SI_EEESC_SE_Li128ELb1ELb1ELb0ELb0EEENS1_19SingleTileSchedulerILb1ELb0ELb1ELi128EEEEEEEEEvNT_6ParamsE,@function
        .size           _ZN7cutlass13device_kernelIN5flash19enable_sm80_to_sm89INS1_16FlashAttnFwdSm80INS1_25CollectiveMainloopFwdSm80ILi4ELi1ELb0EN4cute5tupleIJNS5_1CILi128EEENS7_ILi96EEENS7_ILi64EEEEEELi64ENS_6half_tEfNS_4arch4Sm80ELb0ELb1ELb0ELb1ELb0ELb0ELb1ELb0EEENS1_21CollectiveEpilogueFwdINS6_IJS8_SA_S9_EEENS6_IJNS7_ILi1EEESI_SI_EEESC_SE_Li128ELb1ELb1ELb0ELb0EEENS1_19SingleTileSchedulerILb1ELb0ELb1ELi128EEEEEEEEEvNT_6ParamsE,(.L_x_13 - _ZN7cutlass13device_kernelIN5flash19enable_sm80_to_sm89INS1_16FlashAttnFwdSm80INS1_25CollectiveMainloopFwdSm80ILi4ELi1ELb0EN4cute5tupleIJNS5_1CILi128EEENS7_ILi96EEENS7_ILi64EEEEEELi64ENS_6half_tEfNS_4arch4Sm80ELb0ELb1ELb0ELb1ELb0ELb0ELb1ELb0EEENS1_21CollectiveEpilogueFwdINS6_IJS8_SA_S9_EEENS6_IJNS7_ILi1EEESI_SI_EEESC_SE_Li128ELb1ELb1ELb0ELb0EEENS1_19SingleTileSchedulerILb1ELb0ELb1ELi128EEEEEEEEEvNT_6ParamsE)
        .other          _ZN7cutlass13device_kernelIN5flash19enable_sm80_to_sm89INS1_16FlashAttnFwdSm80INS1_25CollectiveMainloopFwdSm80ILi4ELi1ELb0EN4cute5tupleIJNS5_1CILi128EEENS7_ILi96EEENS7_ILi64EEEEEELi64ENS_6half_tEfNS_4arch4Sm80ELb0ELb1ELb0ELb1ELb0ELb0ELb1ELb0EEENS1_21CollectiveEpilogueFwdINS6_IJS8_SA_S9_EEENS6_IJNS7_ILi1EEESI_SI_EEESC_SE_Li128ELb1ELb1ELb0ELb0EEENS1_19SingleTileSchedulerILb1ELb0ELb1ELi128EEEEEEEEEvNT_6ParamsE,@"STO_CUDA_ENTRY STV_DEFAULT"
_ZN7cutlass13device_kernelIN5flash19enable_sm80_to_sm89INS1_16FlashAttnFwdSm80INS1_25CollectiveMainloopFwdSm80ILi4ELi1ELb0EN4cute5tupleIJNS5_1CILi128EEENS7_ILi96EEENS7_ILi64EEEEEELi64ENS_6half_tEfNS_4arch4Sm80ELb0ELb1ELb0ELb1ELb0ELb0ELb1ELb0EEENS1_21CollectiveEpilogueFwdINS6_IJS8_SA_S9_EEENS6_IJNS7_ILi1EEESI_SI_EEESC_SE_Li128ELb1ELb1ELb0ELb0EEENS1_19SingleTileSchedulerILb1ELb0ELb1ELi128EEEEEEEEEvNT_6ParamsE:
[----:B------:R-:W-:Y:S01]  /*0000*/  LDC R1, c[0x0][0x28] ;  /* 0x00000a00ff017b82 */ /* 0x000fe20000000800 */
[----:B------:R-:W-:Y:S05]  /*0010*/  EXIT ;  /* 0x000000000000794d */ /* 0x000fea0003800000 */
.L_x_4:
        /* <DEDUP_REMOVED lines=14> */
.L_x_13:


//--------------------- .text._ZN7cutlass13device_kernelIN5flash19enable_sm80_to_sm89INS1_16FlashAttnFwdSm80INS1_25CollectiveMainloopFwdSm80ILi4ELi1ELb0EN4cute5tupleIJNS5_1CILi128EEENS7_ILi96EEENS7_ILi64EEEEEELi64ENS_6half_tEfNS_4arch4Sm80ELb0ELb1ELb0ELb1ELb0ELb1ELb1ELb0EEENS1_21CollectiveEpilogueFwdINS6_IJS8_SA_S9_EEENS6_IJNS7_ILi1EEESI_SI_EEESC_SE_Li128ELb1ELb1ELb0ELb0EEENS1_19SingleTileSchedulerILb1ELb0ELb1ELi128EEEEEEEEEvNT_6ParamsE --------------------------
	.section	.text._ZN7cutlass13device_kernelIN5flash19enable_sm80_to_sm89INS1_16FlashAttnFwdSm80INS1_25CollectiveMainloopFwdSm80ILi4ELi1ELb0EN4cute5tupleIJNS5_1CILi128EEENS7_ILi96EEENS7_ILi64EEEEEELi64ENS_6half_tEfNS_4arch4Sm80ELb0ELb1ELb0ELb1ELb0ELb1ELb1ELb0EEENS1_21CollectiveEpilogueFwdINS6_IJS8_SA_S9_EEENS6_IJNS7_ILi1EEESI_SI_EEESC_SE_Li128ELb1ELb1ELb0ELb0EEENS1_19SingleTileSchedulerILb1ELb0ELb1ELi128EEEEEEEEEvNT_6ParamsE,"ax",@progbits
	.align	128
.text._ZN7cutlass13device_kernelIN5flash19enable_sm80_to_sm89INS1_16FlashAttnFwdSm80INS1_25CollectiveMainloopFwdSm80ILi4ELi1ELb0EN4cute5tupleIJNS5_1CILi128EEENS7_ILi96EEENS7_ILi64EEEEEELi64ENS_6half_tEfNS_4arch4Sm80ELb0ELb1ELb0ELb1ELb0ELb1ELb1ELb0EEENS1_21CollectiveEpilogueFwdINS6_IJS8_SA_S9_EEENS6_IJNS7_ILi1EEESI_SI_EEESC_SE_Li128ELb1ELb1ELb0ELb0EEENS1_19SingleTileSchedulerILb1ELb0ELb1ELi128EEEEEEEEEvNT_6ParamsE:
        .type           _ZN7cutlass13device_kernelIN5flash19enable_sm80_to_sm89INS1_16FlashAttnFwdSm80INS1_25CollectiveMainloopFwdSm80ILi4ELi1ELb0EN4cute5tupleIJNS5_1CILi128EEENS7_ILi96EEENS7_ILi64EEEEEELi64ENS_6half_tEfNS_4arch4Sm80ELb0ELb1ELb0ELb1ELb0ELb1ELb1ELb0EEENS1_21CollectiveEpilogueFwdINS6_IJS8_SA_S9_EEENS6_IJNS7_ILi1EEESI_SI_EEESC_SE_Li128ELb1ELb1ELb0ELb0EEENS1_19SingleTileSchedulerILb1ELb0ELb1ELi128EEEEEEEEEvNT_6ParamsE,@function
        .size           _ZN7cutlass13device_kernelIN5flash19enable_sm80_to_sm89INS1_16FlashAttnFwdSm80INS1_25CollectiveMainloopFwdSm80ILi4ELi1ELb0EN4cute5tupleIJNS5_1CILi128EEENS7_ILi96EEENS7_ILi64EEEEEELi64ENS_6half_tEfNS_4arch4Sm80ELb0ELb1ELb0ELb1ELb0ELb1ELb1ELb0EEENS1_21CollectiveEpilogueFwdINS6_IJS8_SA_S9_EEENS6_IJNS7_ILi1EEESI_SI_EEESC_SE_Li128ELb1ELb1ELb0ELb0EEENS1_19SingleTileSchedulerILb1ELb0ELb1ELi128EEEEEEEEEvNT_6ParamsE,(.L_x_14 - _ZN7cutlass13device_kernelIN5flash19enable_sm80_to_sm89INS1_16FlashAttnFwdSm80INS1_25CollectiveMainloopFwdSm80ILi4ELi1ELb0EN4cute5tupleIJNS5_1CILi128EEENS7_ILi96EEENS7_ILi64EEEEEELi64ENS_6half_tEfNS_4arch4Sm80ELb0ELb1ELb0ELb1ELb0ELb1ELb1ELb0EEENS1_21CollectiveEpilogueFwdINS6_IJS8_SA_S9_EEENS6_IJNS7_ILi1EEESI_SI_EEESC_SE_Li128ELb1ELb1ELb0ELb0EEENS1_19SingleTileSchedulerILb1ELb0ELb1ELi128EEEEEEEEEvNT_6ParamsE)
        .other          _ZN7cutlass13device_kernelIN5flash19enable_sm80_to_sm89INS1_16FlashAttnFwdSm80INS1_25CollectiveMainloopFwdSm80ILi4ELi1ELb0EN4cute5tupleIJNS5_1CILi128EEENS7_ILi96EEENS7_ILi64EEEEEELi64ENS_6half_tEfNS_4arch4Sm80ELb0ELb1ELb0ELb1ELb0ELb1ELb1ELb0EEENS1_21CollectiveEpilogueFwdINS6_IJS8_SA_S9_EEENS6_IJNS7_ILi1EEESI_SI_EEESC_SE_Li128ELb1ELb1ELb0ELb0EEENS1_19SingleTileSchedulerILb1ELb0ELb1ELi128EEEEEEEEEvNT_6ParamsE,@"STO_CUDA_ENTRY STV_DEFAULT"
_ZN7cutlass13device_kernelIN5flash19enable_sm80_to_sm89INS1_16FlashAttnFwdSm80INS1_25CollectiveMainloopFwdSm80ILi4ELi1ELb0EN4cute5tupleIJNS5_1CILi128EEENS7_ILi96EEENS7_ILi64EEEEEELi64ENS_6half_tEfNS_4arch4Sm80ELb0ELb1ELb0ELb1ELb0ELb1ELb1ELb0EEENS1_21CollectiveEpilogueFwdINS6_IJS8_SA_S9_EEENS6_IJNS7_ILi1EEESI_SI_EEESC_SE_Li128ELb1ELb1ELb0ELb0EEENS1_19SingleTileSchedulerILb1ELb0ELb1ELi128EEEEEEEEEvNT_6ParamsE:
[----:B------:R-:W-:Y:S01]  /*0000*/  LDC R1, c[0x0][0x28] ;  /* 0x00000a00ff017b82 */ /* 0x000fe20000000800 */
[----:B------:R-:W-:Y:S05]  /*0010*/  EXIT ;  /* 0x000000000000794d */ /* 0x000fea0003800000 */
.L_x_5:
        /* <DEDUP_REMOVED lines=14> */
.L_x_14:


//--------------------- .text._ZN7cutlass13device_kernelIN5flash19enable_sm80_to_sm89INS1_16FlashAttnFwdSm80INS1_25CollectiveMainloopFwdSm80ILi4ELi1ELb0EN4cute5tupleIJNS5_1CILi128EEENS7_ILi112EEENS7_ILi64EEEEEELi64ENS_6half_tEfNS_4arch4Sm80ELb1ELb0ELb0ELb0ELb0ELb0ELb1ELb0EEENS1_21CollectiveEpilogueFwdINS6_IJS8_SA_S9_EEENS6_IJNS7_ILi1EEESI_SI_EEESC_SE_Li128ELb0ELb1ELb0ELb0EEENS1_30DynamicPersistentTileSchedulerILi128ELi128ELb0ELb1ELb0EEEEEEEEEvNT_6ParamsE --------------------------
	.section	.text._ZN7cutlass13device_kernelIN5flash19enable_sm80_to_sm89INS1_16FlashAttnFwdSm80INS1_25CollectiveMainloopFwdSm80ILi4ELi1ELb0EN4cute5tupleIJNS5_1CILi128EEENS7_ILi112EEENS7_ILi64EEEEEELi64ENS_6half_tEfNS_4arch4Sm80ELb1ELb0ELb0ELb0ELb0ELb0ELb1ELb0EEENS1_21CollectiveEpilogueFwdINS6_IJS8_SA_S9_EEENS6_IJNS7_ILi1EEESI_SI_EEESC_SE_Li128ELb0ELb1ELb0ELb0EEENS1_30DynamicPersistentTileSchedulerILi128ELi128ELb0ELb1ELb0EEEEEEEEEvNT_6ParamsE,"ax",@progbits
	.align	128
.text._ZN7cutlass13device_kernelIN5flash19enable_sm80_to_sm89INS1_16FlashAttnFwdSm80INS1_25CollectiveMainloopFwdSm80ILi4ELi1ELb0EN4cute5tupleIJNS5_1CILi128EEENS7_ILi112EEENS7_ILi64EEEEEELi64ENS_6half_tEfNS_4arch4Sm80ELb1ELb0ELb0ELb0ELb0ELb0ELb1ELb0EEENS1_21CollectiveEpilogueFwdINS6_IJS8_SA_S9_EEENS6_IJNS7_ILi1EEESI_SI_EEESC_SE_Li128ELb0ELb1ELb0ELb0EEENS1_30DynamicPersistentTileSchedulerILi128ELi128ELb0ELb1ELb0EEEEEEEEEvNT_6ParamsE:
        .type           _ZN7cutlass13device_kernelIN5flash19enable_sm80_to_sm89INS1_16FlashAttnFwdSm80INS1_25CollectiveMainloopFwdSm80ILi4ELi1ELb0EN4cute5tupleIJNS5_1CILi128EEENS7_ILi112EEENS7_ILi64EEEEEELi64ENS_6half_tEfNS_4arch4Sm80ELb1ELb0ELb0ELb0ELb0ELb0ELb1ELb0EEENS1_21CollectiveEpilogueFwdINS6_IJS8_SA_S9_EEENS6_IJNS7_ILi1EEESI_SI_EEESC_SE_Li128ELb0ELb1ELb0ELb0EEENS1_30DynamicPersistentTileSchedulerILi128ELi128ELb0ELb1ELb0EEEEEEEEEvNT_6ParamsE,@function
        .size           _ZN7cutlass13device_kernelIN5flash19enable_sm80_to_sm89INS1_16FlashAttnFwdSm80INS1_25CollectiveMainloopFwdSm80ILi4ELi1ELb0EN4cute5tupleIJNS5_1CILi128EEENS7_ILi112EEENS7_ILi64EEEEEELi64ENS_6half_tEfNS_4arch4Sm80ELb1ELb0ELb0ELb0ELb0ELb0ELb1ELb0EEENS1_21CollectiveEpilogueFwdINS6_IJS8_SA_S9_EEENS6_IJNS7_ILi1EEESI_SI_EEESC_SE_Li128ELb0ELb1ELb0ELb0EEENS1_30DynamicPersistentTileSchedulerILi128ELi128ELb0ELb1ELb0EEEEEEEEEvNT_6ParamsE,(.L_x_15 - _ZN7cutlass13device_kernelIN5flash19enable_sm80_to_sm89INS1_16FlashAttnFwdSm80INS1_25CollectiveMainloopFwdSm80ILi4ELi1ELb0EN4cute5tupleIJNS5_1CILi128EEENS7_ILi112EEENS7_ILi64EEEEEELi64ENS_6half_tEfNS_4arch4Sm80ELb1ELb0ELb0ELb0ELb0ELb0ELb1ELb0EEENS1_21CollectiveEpilogueFwdINS6_IJS8_SA_S9_EEENS6_IJNS7_ILi1EEESI_SI_EEESC_SE_Li128ELb0ELb1ELb0ELb0EEENS1_30DynamicPersistentTileSchedulerILi128ELi128ELb0ELb1ELb0EEEEEEEEEvNT_6ParamsE)
        .other          _ZN7cutlass13device_kernelIN5flash19enable_sm80_to_sm89INS1_16FlashAttnFwdSm80INS1_25CollectiveMainloopFwdSm80ILi4ELi1ELb0EN4cute5tupleIJNS5_1CILi128EEENS7_ILi112EEENS7_ILi64EEEEEELi64ENS_6half_tEfNS_4arch4Sm80ELb1ELb0ELb0ELb0ELb0ELb0ELb1ELb0EEENS1_21CollectiveEpilogueFwdINS6_IJS8_SA_S9_EEENS6_IJNS7_ILi1EEESI_SI_EEESC_SE_Li128ELb0ELb1ELb0ELb0EEENS1_30DynamicPersistentTileSchedulerILi128ELi128ELb0ELb1ELb0EEEEEEEEEvNT_6ParamsE,@"STO_CUDA_ENTRY STV_DEFAULT"
_ZN7cutlass13device_kernelIN5flash19enable_sm80_to_sm89INS1_16FlashAttnFwdSm80INS1_25CollectiveMainloopFwdSm80ILi4ELi1ELb0EN4cute5tupleIJNS5_1CILi128EEENS7_ILi112EEENS7_ILi64EEEEEELi64ENS_6half_tEfNS_4arch4Sm80ELb1ELb0ELb0ELb0ELb0ELb0ELb1ELb0EEENS1_21CollectiveEpilogueFwdINS6_IJS8_SA_S9_EEENS6_IJNS7_ILi1EEESI_SI_EEESC_SE_Li128ELb0ELb1ELb0ELb0EEENS1_30DynamicPersistentTileSchedulerILi128ELi128ELb0ELb1ELb0EEEEEEEEEvNT_6ParamsE:
[----:B------:R-:W-:Y:S01]  /*0000*/  LDC R1, c[0x0][0x28] ;  /* 0x00000a00ff017b82 */ /* 0x000fe20000000800 */
[----:B------:R-:W-:Y:S05]  /*0010*/  EXIT ;  /* 0x000000000000794d */ /* 0x000fea0003800000 */
.L_x_6:
        /* <DEDUP_REMOVED lines=14> */
.L_x_15:


//--------------------- .text._ZN7cutlass13device_kernelIN5flash19enable_sm80_to_sm89INS1_16FlashAttnFwdSm80INS1_25CollectiveMainloopFwdSm80ILi4ELi1ELb0EN4cute5tupleIJNS5_1CILi128EEENS7_ILi112EEENS7_ILi64EEEEEELi64ENS_6half_tEfNS_4arch4Sm80ELb1ELb0ELb0ELb1ELb0ELb0ELb1ELb0EEENS1_21CollectiveEpilogueFwdINS6_IJS8_SA_S9_EEENS6_IJNS7_ILi1EEESI_SI_EEESC_SE_Li128ELb1ELb1ELb0ELb0EEENS1_19SingleTileSchedulerILb1ELb0ELb1ELi128EEEEEEEEEvNT_6ParamsE --------------------------
	.section	.text._ZN7cutlass13device_kernelIN5flash19enable_sm80_to_sm89INS1_16FlashAttnFwdSm80INS1_25CollectiveMainloopFwdSm80ILi4ELi1ELb0EN4cute5tupleIJNS5_1CILi128EEENS7_ILi112EEENS7_ILi64EEEEEELi64ENS_6half_tEfNS_4arch4Sm80ELb1ELb0ELb0ELb1ELb0ELb0ELb1ELb0EEENS1_21CollectiveEpilogueFwdINS6_IJS8_SA_S9_EEENS6_IJNS7_ILi1EEESI_SI_EEESC_SE_Li128ELb1ELb1ELb0ELb0EEENS1_19SingleTileSchedulerILb1ELb0ELb1ELi128EEEEEEEEEvNT_6ParamsE,"ax",@progbits
	.align	128
.text._ZN7cutlass13device_kernelIN5flash19enable_sm80_to_sm89INS1_16FlashAttnFwdSm80INS1_25CollectiveMainloopFwdSm80ILi4ELi1ELb0EN4cute5tupleIJNS5_1CILi128EEENS7_ILi112EEENS7_ILi64EEEEEELi64ENS_6half_tEfNS_4arch4Sm80ELb1ELb0ELb0ELb1ELb0ELb0ELb1ELb0EEENS1_21CollectiveEpilogueFwdINS6_IJS8_SA_S9_EEENS6_IJNS7_ILi1EEESI_SI_EEESC_SE_Li128ELb1ELb1ELb0ELb0EEENS1_19SingleTileSchedulerILb1ELb0ELb1ELi128EEEEEEEEEvNT_6ParamsE:
        .type           _ZN7cutlass13device_kernelIN5flash19enable_sm80_to_sm89INS1_16FlashAttnFwdSm80INS1_25CollectiveMainloopFwdSm80ILi4ELi1ELb0EN4cute5tupleIJNS5_1CILi128EEENS7_ILi112EEENS7_ILi64EEEEEELi64ENS_6half_tEfNS_4arch4Sm80ELb1ELb0ELb0ELb1ELb0ELb0ELb1ELb0EEENS1_21CollectiveEpilogueFwdINS6_IJS8_SA_S9_EEENS6_IJNS7_ILi1EEESI_SI_EEESC_SE_Li128ELb1ELb1ELb0ELb0EEENS1_19SingleTileSchedulerILb1ELb0ELb1ELi128EEEEEEEEEvNT_6ParamsE,@function
        .size           _ZN7cutlass13device_kernelIN5flash19enable_sm80_to_sm89INS1_16FlashAttnFwdSm80INS1_25CollectiveMainloopFwdSm80ILi4ELi1ELb0EN4cute5tupleIJNS5_1CILi128EEENS7_ILi112EEENS7_ILi64EEEEEELi64ENS_6half_tEfNS_4arch4Sm80ELb1ELb0ELb0ELb1ELb0ELb0ELb1ELb0EEENS1_21CollectiveEpilogueFwdINS6_IJS8_SA_S9_EEENS6_IJNS7_ILi1EEESI_SI_EEESC_SE_Li128ELb1ELb1ELb0ELb0EEENS1_19SingleTileSchedulerILb1ELb0ELb1ELi128EEEEEEEEEvNT_6ParamsE,(.L_x_16 - _ZN7cutlass13device_kernelIN5flash19enable_sm80_to_sm89INS1_16FlashAttnFwdSm80INS1_25CollectiveMainloopFwdSm80ILi4ELi1ELb0EN4cute5tupleIJNS5_1CILi128EEENS7_ILi112EEENS7_ILi64EEEEEELi64ENS_6half_tEfNS_4arch4Sm80ELb1ELb0ELb0ELb1ELb0ELb0ELb1ELb0EEENS1_21CollectiveEpilogueFwdINS6_IJS8_SA_S9_EEENS6_IJNS7_ILi1EEESI_SI_EEESC_SE_Li128ELb1ELb1ELb0ELb0EEENS1_19SingleTileSchedulerILb1ELb0ELb1ELi128EEEEEEEEEvNT_6ParamsE)
        .other          _ZN7cutlass13device_kernelIN5flash19enable_sm80_to_sm89INS1_16FlashAttnFwdSm80INS1_25CollectiveMainloopFwdSm80ILi4ELi1ELb0EN4cute5tupleIJNS5_1CILi128EEENS7_ILi112EEENS7_ILi64EEEEEELi64ENS_6half_tEfNS_4arch4Sm80ELb1ELb0ELb0ELb1ELb0ELb0ELb1ELb0EEENS1_21CollectiveEpilogueFwdINS6_IJS8_SA_S9_EEENS6_IJNS7_ILi1EEESI_SI_EEESC_SE_Li128ELb1ELb1ELb0ELb0EEENS1_19SingleTileSchedulerILb1ELb0ELb1ELi128EEEEEEEEEvNT_6ParamsE,@"STO_CUDA_ENTRY STV_DEFAULT"
_ZN7cutlass13device_kernelIN5flash19enable_sm80_to_sm89INS1_16FlashAttnFwdSm80INS1_25CollectiveMainloopFwdSm80ILi4ELi1ELb0EN4cute5tupleIJNS5_1CILi128EEENS7_ILi112EEENS7_ILi64EEEEEELi64ENS_6half_tEfNS_4arch4Sm80ELb1ELb0ELb0ELb1ELb0ELb0ELb1ELb0EEENS1_21CollectiveEpilogueFwdINS6_IJS8_SA_S9_EEENS6_IJNS7_ILi1EEESI_SI_EEESC_SE_Li128ELb1ELb1ELb0ELb0EEENS1_19SingleTileSchedulerILb1ELb0ELb1ELi128EEEEEEEEEvNT_6ParamsE:
[----:B------:R-:W-:Y:S01]  /*0000*/  LDC R1, c[0x0][0x28] ;  /* 0x00000a00ff017b82 */ /* 0x000fe20000000800 */
[----:B------:R-:W-:Y:S05]  /*0010*/  EXIT ;  /* 0x000000000000794d */ /* 0x000fea0003800000 */
.L_x_7:
        /* <DEDUP_REMOVED lines=14> */
.L_x_16:


//--------------------- .text._ZN7cutlass13device_kernelIN5flash19enable_sm80_to_sm89INS1_16FlashAttnFwdSm80INS1_25CollectiveMainloopFwdSm80ILi4ELi1ELb0EN4cute5tupleIJNS5_1CILi128EEENS7_ILi112EEENS7_ILi64EEEEEELi64ENS_6half_tEfNS_4arch4Sm80ELb1ELb0ELb0ELb1ELb0ELb1ELb1ELb0EEENS1_21CollectiveEpilogueFwdINS6_IJS8_SA_S9_EEENS6_IJNS7_ILi1EEESI_SI_EEESC_SE_Li128ELb1ELb1ELb0ELb0EEENS1_19SingleTileSchedulerILb1ELb0ELb1ELi128EEEEEEEEEvNT_6ParamsE --------------------------
	.section	.text._ZN7cutlass13device_kernelIN5flash19enable_sm80_to_sm89INS1_16FlashAttnFwdSm80INS1_25CollectiveMainloopFwdSm80ILi4ELi1ELb0EN4cute5tupleIJNS5_1CILi128EEENS7_ILi112EEENS7_ILi64EEEEEELi64ENS_6half_tEfNS_4arch4Sm80ELb1ELb0ELb0ELb1ELb0ELb1ELb1ELb0EEENS1_21CollectiveEpilogueFwdINS6_IJS8_SA_S9_EEENS6_IJNS7_ILi1EEESI_SI_EEESC_SE_Li128ELb1ELb1ELb0ELb0EEENS1_19SingleTileSchedulerILb1ELb0ELb1ELi128EEEEEEEEEvNT_6ParamsE,"ax",@progbits
	.align	128
.text._ZN7cutlass13device_kernelIN5flash19enable_sm80_to_sm89INS1_16FlashAttnFwdSm80INS1_25CollectiveMainloopFwdSm80ILi4ELi1ELb0EN4cute5tupleIJNS5_1CILi128EEENS7_ILi112EEENS7_ILi64EEEEEELi64ENS_6half_tEfNS_4arch4Sm80ELb1ELb0ELb0ELb1ELb0ELb1ELb1ELb0EEENS1_21CollectiveEpilogueFwdINS6_IJS8_SA_S9_EEENS6_IJNS7_ILi1EEESI_SI_EEESC_SE_Li128ELb1ELb1ELb0ELb0EEENS1_19SingleTileSchedulerILb1ELb0ELb1ELi128EEEEEEEEEvNT_6ParamsE:
        .type           _ZN7cutlass13device_kernelIN5flash19enable_sm80_to_sm89INS1_16FlashAttnFwdSm80INS1_25CollectiveMainloopFwdSm80ILi4ELi1ELb0EN4cute5tupleIJNS5_1CILi128EEENS7_ILi112EEENS7_ILi64EEEEEELi64ENS_6half_tEfNS_4arch4Sm80ELb1ELb0ELb0ELb1ELb0ELb1ELb1ELb0EEENS1_21CollectiveEpilogueFwdINS6_IJS8_SA_S9_EEENS6_IJNS7_ILi1EEESI_SI_EEESC_SE_Li128ELb1ELb1ELb0ELb0EEENS1_19SingleTileSchedulerILb1ELb0ELb1ELi128EEEEEEEEEvNT_6ParamsE,@function
        .size           _ZN7cutlass13device_kernelIN5flash19enable_sm80_to_sm89INS1_16FlashAttnFwdSm80INS1_25CollectiveMainloopFwdSm80ILi4ELi1ELb0EN4cute5tupleIJNS5_1CILi128EEENS7_ILi112EEENS7_ILi64EEEEEELi64ENS_6half_tEfNS_4arch4Sm80ELb1ELb0ELb0ELb1ELb0ELb1ELb1ELb0EEENS1_21CollectiveEpilogueFwdINS6_IJS8_SA_S9_EEENS6_IJNS7_ILi1EEESI_SI_EEESC_SE_Li128ELb1ELb1ELb0ELb0EEENS1_19SingleTileSchedulerILb1ELb0ELb1ELi128EEEEEEEEEvNT_6ParamsE,(.L_x_17 - _ZN7cutlass13device_kernelIN5flash19enable_sm80_to_sm89INS1_16FlashAttnFwdSm80INS1_25CollectiveMainloopFwdSm80ILi4ELi1ELb0EN4cute5tupleIJNS5_1CILi128EEENS7_ILi112EEENS7_ILi64EEEEEELi64ENS_6half_tEfNS_4arch4Sm80ELb1ELb0ELb0ELb1ELb0ELb1ELb1ELb0EEENS1_21CollectiveEpilogueFwdINS6_IJS8_SA_S9_EEENS6_IJNS7_ILi1EEESI_SI_EEESC_SE_Li128ELb1ELb1ELb0ELb0EEENS1_19SingleTileSchedulerILb1ELb0ELb1ELi128EEEEEEEEEvNT_6ParamsE)
        .other          _ZN7cutlass13device_kernelIN5flash19enable_sm80_to_sm89INS1_16FlashAttnFwdSm80INS1_25CollectiveMainloopFwdSm80ILi4ELi1ELb0EN4cute5tupleIJNS5_1CILi128EEENS7_ILi112EEENS7_ILi64EEEEEELi64ENS_6half_tEfNS_4arch4Sm80ELb1ELb0ELb0ELb1ELb0ELb1ELb1ELb0EEENS1_21CollectiveEpilogueFwdINS6_IJS8_SA_S9_EEENS6_IJNS7_ILi1EEESI_SI_EEESC_SE_Li128ELb1ELb1ELb0ELb0EEENS1_19SingleTileSchedulerILb1ELb0ELb1ELi128EEEEEEEEEvNT_6ParamsE,@"STO_CUDA_ENTRY STV_DEFAULT"
_ZN7cutlass13device_kernelIN5flash19enable_sm80_to_sm89INS1_16FlashAttnFwdSm80INS1_25CollectiveMainloopFwdSm80ILi4ELi1ELb0EN4cute5tupleIJNS5_1CILi128EEENS7_ILi112EEENS7_ILi64EEEEEELi64ENS_6half_tEfNS_4arch4Sm80ELb1ELb0ELb0ELb1ELb0ELb1ELb1ELb0EEENS1_21CollectiveEpilogueFwdINS6_IJS8_SA_S9_EEENS6_IJNS7_ILi1EEESI_SI_EEESC_SE_Li128ELb1ELb1ELb0ELb0EEENS1_19SingleTileSchedulerILb1ELb0ELb1ELi128EEEEEEEEEvNT_6ParamsE:
[----:B------:R-:W-:Y:S01]  /*0000*/  LDC R1, c[0x0][0x28] ;  /* 0x00000a00ff017b82 */ /* 0x000fe20000000800 */
[----:B------:R-:W-:Y:S05]  /*0010*/  EXIT ;  /* 0x000000000000794d */ /* 0x000fea0003800000 */
.L_x_8:
        /* <DEDUP_REMOVED lines=14> */
.L_x_17:


//--------------------- .nv.shared.reserved.0     --------------------------
	.section	.nv.shared.reserved.0,"aw",@nobits
	.weak		__nv_reservedSMEM_offset_0_alias
	.size		__nv_reservedSMEM_offset_0_alias, 0, 0
	.other		__nv_reservedSMEM_offset_0_alias,@"STO_CUDA_RESERVED_SHARED STV_DEFAULT"
__nv_reservedSMEM_offset_0_alias:
	.zero		0


//--------------------- .nv.global                --------------------------
	.section	.nv.global,"aw",@nobits
.nv.global:
	.type		_ZN65_INTERNAL_aea7c052_29_flash_fwd_hdim64_fp16_sm80_cu_3fbc093a_33354cute1_E,@object
	.size		_ZN65_INTERNAL_aea7c052_29_flash_fwd_hdim64_fp16_sm80_cu_3fbc093a_33354cute1_E,(_ZN65_INTERNAL_aea7c052_29_flash_fwd_hdim64_fp16_sm80_cu_3fbc093a_33354cuda3std3__45__cpo6cbeginE - _ZN65_INTERNAL_aea7c052_29_flash_fwd_hdim64_fp16_sm80_cu_3fbc093a_33354cute1_E)
_ZN65_INTERNAL_aea7c052_29_flash_fwd_hdim64_fp16_sm80_cu_3fbc093a_33354cute1_E:
	.zero		1
	.type		_ZN65_INTERNAL_aea7c052_29_flash_fwd_hdim64_fp16_sm80_cu_3fbc093a_33354cuda3std3__45__cpo6cbeginE,@object
	.size		_ZN65_INTERNAL_aea7c052_29_flash_fwd_hdim64_fp16_sm80_cu_3fbc093a_33354cuda3std3__45__cpo6cbeginE,(_ZN65_INTERNAL_aea7c052_29_flash_fwd_hdim64_fp16_sm80_cu_3fbc093a_33354cuda3std3__48in_placeE - _ZN65_INTERNAL_aea7c052_29_flash_fwd_hdim64_fp16_sm80_cu_3fbc093a_33354cuda3std3__45__cpo6cbeginE)
_ZN65_INTERNAL_aea7c052_29_flash_fwd_hdim64_fp16_sm80_cu_3fbc093a_33354cuda3std3__45__cpo6cbeginE:
	.zero		1
	.type		_ZN65_INTERNAL_aea7c052_29_flash_fwd_hdim64_fp16_sm80_cu_3fbc093a_33354cuda3std3__48in_placeE,@object
	.size		_ZN65_INTERNAL_aea7c052_29_flash_fwd_hdim64_fp16_sm80_cu_3fbc093a_33354cuda3std3__48in_placeE,(_ZN65_INTERNAL_aea7c052_29_flash_fwd_hdim64_fp16_sm80_cu_3fbc093a_33354cuda3std6ranges3__45__cpo9iter_moveE - _ZN65_INTERNAL_aea7c052_29_flash_fwd_hdim64_fp16_sm80_cu_3fbc093a_33354cuda3std3__48in_placeE)
_ZN65_INTERNAL_aea7c052_29_flash_fwd_hdim64_fp16_sm80_cu_3fbc093a_33354cuda3std3__48in_placeE:
	.zero		1
	.type		_ZN65_INTERNAL_aea7c052_29_flash_fwd_hdim64_fp16_sm80_cu_3fbc093a_33354cuda3std6ranges3__45__cpo9iter_moveE,@object
	.size		_ZN65_INTERNAL_aea7c052_29_flash_fwd_hdim64_fp16_sm80_cu_3fbc093a_33354cuda3std6ranges3__45__cpo9iter_moveE,(_ZN65_INTERNAL_aea7c052_29_flash_fwd_hdim64_fp16_sm80_cu_3fbc093a_33354cuda3std3__45__cpo5beginE - _ZN65_INTERNAL_aea7c052_29_flash_fwd_hdim64_fp16_sm80_cu_3fbc093a_33354cuda3std6ranges3__45__cpo9iter_moveE)
_ZN65_INTERNAL_aea7c052_29_flash_fwd_hdim64_fp16_sm80_cu_3fbc093a_33354cuda3std6ranges3__45__cpo9iter_moveE:
	.zero		1
	.type		_ZN65_INTERNAL_aea7c052_29_flash_fwd_hdim64_fp16_sm80_cu_3fbc093a_33354cuda3std3__45__cpo5beginE,@object
	.size		_ZN65_INTERNAL_aea7c052_29_flash_fwd_hdim64_fp16_sm80_cu_3fbc093a_33354cuda3std3__45__cpo5beginE,(_ZN65_INTERNAL_aea7c052_29_flash_fwd_hdim64_fp16_sm80_cu_3fbc093a_33354cuda3std3__467_GLOBAL__N__aea7c052_29_flash_fwd_hdim64_fp16_sm80_cu_3fbc093a_33356ignoreE - _ZN65_INTERNAL_aea7c052_29_flash_fwd_hdim64_fp16_sm80_cu_3fbc093a_33354cuda3std3__45__cpo5beginE)
_ZN65_INTERNAL_aea7c052_29_flash_fwd_hdim64_fp16_sm80_cu_3fbc093a_33354cuda3std3__45__cpo5beginE:
	.zero		1
	.type		_ZN65_INTERNAL_aea7c052_29_flash_fwd_hdim64_fp16_sm80_cu_3fbc093a_33354cuda3std3__467_GLOBAL__N__aea7c052_29_flash_fwd_hdim64_fp16_sm80_cu_3fbc093a_33356ignoreE,@object
	.size		_ZN65_INTERNAL_aea7c052_29_flash_fwd_hdim64_fp16_sm80_cu_3fbc093a_33354cuda3std3__467_GLOBAL__N__aea7c052_29_flash_fwd_hdim64_fp16_sm80_cu_3fbc093a_33356ignoreE,(_ZN65_INTERNAL_aea7c052_29_flash_fwd_hdim64_fp16_sm80_cu_3fbc093a_33354cute7productE - _ZN65_INTERNAL_aea7c052_29_flash_fwd_hdim64_fp16_sm80_cu_3fbc093a_33354cuda3std3__467_GLOBAL__N__aea7c052_29_flash_fwd_hdim64_fp16_sm80_cu_3fbc093a_33356ignoreE)
_ZN65_INTERNAL_aea7c052_29_flash_fwd_hdim64_fp16_sm80_cu_3fbc093a_33354cuda3std3__467_GLOBAL__N__aea7c052_29_flash_fwd_hdim64_fp16_sm80_cu_3fbc093a_33356ignoreE:
	.zero		1
	.type		_ZN65_INTERNAL_aea7c052_29_flash_fwd_hdim64_fp16_sm80_cu_3fbc093a_33354cute7productE,@object
	.size		_ZN65_INTERNAL_aea7c052_29_flash_fwd_hdim64_fp16_sm80_cu_3fbc093a_33354cute7productE,(_ZN65_INTERNAL_aea7c052_29_flash_fwd_hdim64_fp16_sm80_cu_3fbc093a_33354cuda3std3__45__cpo3endE - _ZN65_INTERNAL_aea7c052_29_flash_fwd_hdim64_fp16_sm80_cu_3fbc093a_33354cute7productE)
_ZN65_INTERNAL_aea7c052_29_flash_fwd_hdim64_fp16_sm80_cu_3fbc093a_33354cute7productE:
	.zero		1
	.type		_ZN65_INTERNAL_aea7c052_29_flash_fwd_hdim64_fp16_sm80_cu_3fbc093a_33354cuda3std3__45__cpo3endE,@object
	.size		_ZN65_INTERNAL_aea7c052_29_flash_fwd_hdim64_fp16_sm80_cu_3fbc093a_33354cuda3std3__45__cpo3endE,(_ZN65_INTERNAL_aea7c052_29_flash_fwd_hdim64_fp16_sm80_cu_3fbc093a_33354cuda3std3__419piecewise_constructE - _ZN65_INTERNAL_aea7c052_29_flash_fwd_hdim64_fp16_sm80_cu_3fbc093a_33354cuda3std3__45__cpo3endE)
_ZN65_INTERNAL_aea7c052_29_flash_fwd_hdim64_fp16_sm80_cu_3fbc093a_33354cuda3std3__45__cpo3endE:
	.zero		1
	.type		_ZN65_INTERNAL_aea7c052_29_flash_fwd_hdim64_fp16_sm80_cu_3fbc093a_33354cuda3std3__419piecewise_constructE,@object
	.size		_ZN65_INTERNAL_aea7c052_29_flash_fwd_hdim64_fp16_sm80_cu_3fbc093a_33354cuda3std3__419piecewise_constructE,(_ZN65_INTERNAL_aea7c052_29_flash_fwd_hdim64_fp16_sm80_cu_3fbc093a_33354cuda3std3__45__cpo4cendE - _ZN65_INTERNAL_aea7c052_29_flash_fwd_hdim64_fp16_sm80_cu_3fbc093a_33354cuda3std3__419piecewise_constructE)
_ZN65_INTERNAL_aea7c052_29_flash_fwd_hdim64_fp16_sm80_cu_3fbc093a_33354cuda3std3__419piecewise_constructE:
	.zero		1
	.type		_ZN65_INTERNAL_aea7c052_29_flash_fwd_hdim64_fp16_sm80_cu_3fbc093a_33354cuda3std3__45__cpo4cendE,@object
	.size		_ZN65_INTERNAL_aea7c052_29_flash_fwd_hdim64_fp16_sm80_cu_3fbc093a_33354cuda3std3__45__cpo4cendE,(_ZN65_INTERNAL_aea7c052_29_flash_fwd_hdim64_fp16_sm80_cu_3fbc093a_33354cuda3std6ranges3__45__cpo4swapE - _ZN65_INTERNAL_aea7c052_29_flash_fwd_hdim64_fp16_sm80_cu_3fbc093a_33354cuda3std3__45__cpo4cendE)
_ZN65_INTERNAL_aea7c052_29_flash_fwd_hdim64_fp16_sm80_cu_3fbc093a_33354cuda3std3__45__cpo4cendE:
	.zero		1
	.type		_ZN65_INTERNAL_aea7c052_29_flash_fwd_hdim64_fp16_sm80_cu_3fbc093a_33354cuda3std6ranges3__45__cpo4swapE,@object
	.size		_ZN65_INTERNAL_aea7c052_29_flash_fwd_hdim64_fp16_sm80_cu_3fbc093a_33354cuda3std6ranges3__45__cpo4swapE,(.L_7 - _ZN65_INTERNAL_aea7c052_29_flash_fwd_hdim64_fp16_sm80_cu_3fbc093a_33354cuda3std6ranges3__45__cpo4swapE)
_ZN65_INTERNAL_aea7c052_29_flash_fwd_hdim64_fp16_sm80_cu_3fbc093a_33354cuda3std6ranges3__45__cpo4swapE:
	.zero		1
.L_7:


//--------------------- .nv.constant0._ZN7cutlass13device_kernelIN5flash19enable_sm80_to_sm89INS1_16FlashAttnFwdSm80INS1_25CollectiveMainloopFwdSm80ILi4ELi1ELb0EN4cute5tupleIJNS5_1CILi128EEENS7_ILi112EEENS7_ILi64EEEEEELi64ENS_6half_tEfNS_4arch4Sm80ELb0ELb0ELb0ELb0ELb0ELb0ELb1ELb0EEENS1_21CollectiveEpilogueFwdINS6_IJS8_SA_S9_EEENS6_IJNS7_ILi1EEESI_SI_EEESC_SE_Li128ELb0ELb1ELb0ELb0EEENS1_19SingleTileSchedulerILb0ELb0ELb1ELi128EEEEEEEEEvNT_6ParamsE --------------------------
	.section	.nv.constant0._ZN7cutlass13device_kernelIN5flash19enable_sm80_to_sm89INS1_16FlashAttnFwdSm80INS1_25CollectiveMainloopFwdSm80ILi4ELi1ELb0EN4cute5tupleIJNS5_1CILi128EEENS7_ILi112EEENS7_ILi64EEEEEELi64ENS_6half_tEfNS_4arch4Sm80ELb0ELb0ELb0ELb0ELb0ELb0ELb1ELb0EEENS1_21CollectiveEpilogueFwdINS6_IJS8_SA_S9_EEENS6_IJNS7_ILi1EEESI_SI_EEESC_SE_Li128ELb0ELb1ELb0ELb0EEENS1_19SingleTileSchedulerILb0ELb0ELb1ELi128EEEEEEEEEvNT_6ParamsE,"a",@progbits
	.sectionflags	@""
	.align	4
.nv.constant0._ZN7cutlass13device_kernelIN5flash19enable_sm80_to_sm89INS1_16FlashAttnFwdSm80INS1_25CollectiveMainloopFwdSm80ILi4ELi1ELb0EN4cute5tupleIJNS5_1CILi128EEENS7_ILi112EEENS7_ILi64EEEEEELi64ENS_6half_tEfNS_4arch4Sm80ELb0ELb0ELb0ELb0ELb0ELb0ELb1ELb0EEENS1_21CollectiveEpilogueFwdINS6_IJS8_SA_S9_EEENS6_IJNS7_ILi1EEESI_SI_EEESC_SE_Li128ELb0ELb1ELb0ELb0EEENS1_19SingleTileSchedulerILb0ELb0ELb1ELi128EEEEEEEEEvNT_6ParamsE:
	.zero		1576


//--------------------- .nv.constant0._ZN7cutlass13device_kernelIN5flash19enable_sm80_to_sm89INS1_16FlashAttnFwdSm80INS1_25CollectiveMainloopFwdSm80ILi4ELi1ELb0EN4cute5tupleIJNS5_1CILi128EEENS7_ILi112EEENS7_ILi64EEEEEELi64ENS_6half_tEfNS_4arch4Sm80ELb0ELb0ELb0ELb1ELb0ELb0ELb1ELb0EEENS1_21CollectiveEpilogueFwdINS6_IJS8_SA_S9_EEENS6_IJNS7_ILi1EEESI_SI_EEESC_SE_Li128ELb1ELb1ELb0ELb0EEENS1_19SingleTileSchedulerILb1ELb0ELb1ELi128EEEEEEEEEvNT_6ParamsE --------------------------
	.section	.nv.constant0._ZN7cutlass13device_kernelIN5flash19enable_sm80_to_sm89INS1_16FlashAttnFwdSm80INS1_25CollectiveMainloopFwdSm80ILi4ELi1ELb0EN4cute5tupleIJNS5_1CILi128EEENS7_ILi112EEENS7_ILi64EEEEEELi64ENS_6half_tEfNS_4arch4Sm80ELb0ELb0ELb0ELb1ELb0ELb0ELb1ELb0EEENS1_21CollectiveEpilogueFwdINS6_IJS8_SA_S9_EEENS6_IJNS7_ILi1EEESI_SI_EEESC_SE_Li128ELb1ELb1ELb0ELb0EEENS1_19SingleTileSchedulerILb1ELb0ELb1ELi128EEEEEEEEEvNT_6ParamsE,"a",@progbits
	.sectionflags	@""
	.align	4
.nv.constant0._ZN7cutlass13device_kernelIN5flash19enable_sm80_to_sm89INS1_16FlashAttnFwdSm80INS1_25CollectiveMainloopFwdSm80ILi4ELi1ELb0EN4cute5tupleIJNS5_1CILi128EEENS7_ILi112EEENS7_ILi64EEEEEELi64ENS_6half_tEfNS_4arch4Sm80ELb0ELb0ELb0ELb1ELb0ELb0ELb1ELb0EEENS1_21CollectiveEpilogueFwdINS6_IJS8_SA_S9_EEENS6_IJNS7_ILi1EEESI_SI_EEESC_SE_Li128ELb1ELb1ELb0ELb0EEENS1_19SingleTileSchedulerILb1ELb0ELb1ELi128EEEEEEEEEvNT_6ParamsE:
	.zero		1576


//--------------------- .nv.constant0._ZN7cutlass13device_kernelIN5flash19enable_sm80_to_sm89INS1_16FlashAttnFwdSm80INS1_25CollectiveMainloopFwdSm80ILi4ELi1ELb0EN4cute5tupleIJNS5_1CILi128EEENS7_ILi112EEENS7_ILi64EEEEEELi64ENS_6half_tEfNS_4arch4Sm80ELb0ELb0ELb0ELb1ELb0ELb1ELb1ELb0EEENS1_21CollectiveEpilogueFwdINS6_IJS8_SA_S9_EEENS6_IJNS7_ILi1EEESI_SI_EEESC_SE_Li128ELb1ELb1ELb0ELb0EEENS1_19SingleTileSchedulerILb1ELb0ELb1ELi128EEEEEEEEEvNT_6ParamsE --------------------------
	.section	.nv.constant0._ZN7cutlass13device_kernelIN5flash19enable_sm80_to_sm89INS1_16FlashAttnFwdSm80INS1_25CollectiveMainloopFwdSm80ILi4ELi1ELb0EN4cute5tupleIJNS5_1CILi128EEENS7_ILi112EEENS7_ILi64EEEEEELi64ENS_6half_tEfNS_4arch4Sm80ELb0ELb0ELb0ELb1ELb0ELb1ELb1ELb0EEENS1_21CollectiveEpilogueFwdINS6_IJS8_SA_S9_EEENS6_IJNS7_ILi1EEESI_SI_EEESC_SE_Li128ELb1ELb1ELb0ELb0EEENS1_19SingleTileSchedulerILb1ELb0ELb1ELi128EEEEEEEEEvNT_6ParamsE,"a",@progbits
	.sectionflags	@""
	.align	4
.nv.constant0._ZN7cutlass13device_kernelIN5flash19enable_sm80_to_sm89INS1_16FlashAttnFwdSm80INS1_25CollectiveMainloopFwdSm80ILi4ELi1ELb0EN4cute5tupleIJNS5_1CILi128EEENS7_ILi112EEENS7_ILi64EEEEEELi64ENS_6half_tEfNS_4arch4Sm80ELb0ELb0ELb0ELb1ELb0ELb1ELb1ELb0EEENS1_21CollectiveEpilogueFwdINS6_IJS8_SA_S9_EEENS6_IJNS7_ILi1EEESI_SI_EEESC_SE_Li128ELb1ELb1ELb0ELb0EEENS1_19SingleTileSchedulerILb1ELb0ELb1ELi128EEEEEEEEEvNT_6ParamsE:
	.zero		1576


//--------------------- .nv.constant0._ZN7cutlass13device_kernelIN5flash19enable_sm80_to_sm89INS1_16FlashAttnFwdSm80INS1_25CollectiveMainloopFwdSm80ILi4ELi1ELb0EN4cute5tupleIJNS5_1CILi128EEENS7_ILi96EEENS7_ILi64EEEEEELi64ENS_6half_tEfNS_4arch4Sm80ELb0ELb1ELb0ELb0ELb0ELb0ELb1ELb0EEENS1_21CollectiveEpilogueFwdINS6_IJS8_SA_S9_EEENS6_IJNS7_ILi1EEESI_SI_EEESC_SE_Li128ELb0ELb1ELb0ELb0EEENS1_19SingleTileSchedulerILb0ELb0ELb1ELi128EEEEEEEEEvNT_6ParamsE --------------------------
	.section	.nv.constant0._ZN7cutlass13device_kernelIN5flash19enable_sm80_to_sm89INS1_16FlashAttnFwdSm80INS1_25CollectiveMainloopFwdSm80ILi4ELi1ELb0EN4cute5tupleIJNS5_1CILi128EEENS7_ILi96EEENS7_ILi64EEEEEELi64ENS_6half_tEfNS_4arch4Sm80ELb0ELb1ELb0ELb0ELb0ELb0ELb1ELb0EEENS1_21CollectiveEpilogueFwdINS6_IJS8_SA_S9_EEENS6_IJNS7_ILi1EEESI_SI_EEESC_SE_Li128ELb0ELb1ELb0ELb0EEENS1_19SingleTileSchedulerILb0ELb0ELb1ELi128EEEEEEEEEvNT_6ParamsE,"a",@progbits
	.sectionflags	@""
	.align	4
.nv.constant0._ZN7cutlass13device_kernelIN5flash19enable_sm80_to_sm89INS1_16FlashAttnFwdSm80INS1_25CollectiveMainloopFwdSm80ILi4ELi1ELb0EN4cute5tupleIJNS5_1CILi128EEENS7_ILi96EEENS7_ILi64EEEEEELi64ENS_6half_tEfNS_4arch4Sm80ELb0ELb1ELb0ELb0ELb0ELb0ELb1ELb0EEENS1_21CollectiveEpilogueFwdINS6_IJS8_SA_S9_EEENS6_IJNS7_ILi1EEESI_SI_EEESC_SE_Li128ELb0ELb1ELb0ELb0EEENS1_19SingleTileSchedulerILb0ELb0ELb1ELi128EEEEEEEEEvNT_6ParamsE:
	.zero		1576


//--------------------- .nv.constant0._ZN7cutlass13device_kernelIN5flash19enable_sm80_to_sm89INS1_16FlashAttnFwdSm80INS1_25CollectiveMainloopFwdSm80ILi4ELi1ELb0EN4cute5tupleIJNS5_1CILi128EEENS7_ILi96EEENS7_ILi64EEEEEELi64ENS_6half_tEfNS_4arch4Sm80ELb0ELb1ELb0ELb1ELb0ELb0ELb1ELb0EEENS1_21CollectiveEpilogueFwdINS6_IJS8_SA_S9_EEENS6_IJNS7_ILi1EEESI_SI_EEESC_SE_Li128ELb1ELb1ELb0ELb0EEENS1_19SingleTileSchedulerILb1ELb0ELb1ELi128EEEEEEEEEvNT_6ParamsE --------------------------
	.section	.nv.constant0._ZN7cutlass13device_kernelIN5flash19enable_sm80_to_sm89INS1_16FlashAttnFwdSm80INS1_25CollectiveMainloopFwdSm80ILi4ELi1ELb0EN4cute5tupleIJNS5_1CILi128EEENS7_ILi96EEENS7_ILi64EEEEEELi64ENS_6half_tEfNS_4arch4Sm80ELb0ELb1ELb0ELb1ELb0ELb0ELb1ELb0EEENS1_21CollectiveEpilogueFwdINS6_IJS8_SA_S9_EEENS6_IJNS7_ILi1EEESI_SI_EEESC_SE_Li128ELb1ELb1ELb0ELb0EEENS1_19SingleTileSchedulerILb1ELb0ELb1ELi128EEEEEEEEEvNT_6ParamsE,"a",@progbits
	.sectionflags	@""
	.align	4
.nv.constant0._ZN7cutlass13device_kernelIN5flash19enable_sm80_to_sm89INS1_16FlashAttnFwdSm80INS1_25CollectiveMainloopFwdSm80ILi4ELi1ELb0EN4cute5tupleIJNS5_1CILi128EEENS7_ILi96EEENS7_ILi64EEEEEELi64ENS_6half_tEfNS_4arch4Sm80ELb0ELb1ELb0ELb1ELb0ELb0ELb1ELb0EEENS1_21CollectiveEpilogueFwdINS6_IJS8_SA_S9_EEENS6_IJNS7_ILi1EEESI_SI_EEESC_SE_Li128ELb1ELb1ELb0ELb0EEENS1_19SingleTileSchedulerILb1ELb0ELb1ELi128EEEEEEEEEvNT_6ParamsE:
	.zero		1576


//--------------------- .nv.constant0._ZN7cutlass13device_kernelIN5flash19enable_sm80_to_sm89INS1_16FlashAttnFwdSm80INS1_25CollectiveMainloopFwdSm80ILi4ELi1ELb0EN4cute5tupleIJNS5_1CILi128EEENS7_ILi96EEENS7_ILi64EEEEEELi64ENS_6half_tEfNS_4arch4Sm80ELb0ELb1ELb0ELb1ELb0ELb1ELb1ELb0EEENS1_21CollectiveEpilogueFwdINS6_IJS8_SA_S9_EEENS6_IJNS7_ILi1EEESI_SI_EEESC_SE_Li128ELb1ELb1ELb0ELb0EEENS1_19SingleTileSchedulerILb1ELb0ELb1ELi128EEEEEEEEEvNT_6ParamsE --------------------------
	.section	.nv.constant0._ZN7cutlass13device_kernelIN5flash19enable_sm80_to_sm89INS1_16FlashAttnFwdSm80INS1_25CollectiveMainloopFwdSm80ILi4ELi1ELb0EN4cute5tupleIJNS5_1CILi128EEENS7_ILi96EEENS7_ILi64EEEEEELi64ENS_6half_tEfNS_4arch4Sm80ELb0ELb1ELb0ELb1ELb0ELb1ELb1ELb0EEENS1_21CollectiveEpilogueFwdINS6_IJS8_SA_S9_EEENS6_IJNS7_ILi1EEESI_SI_EEESC_SE_Li128ELb1ELb1ELb0ELb0EEENS1_19SingleTileSchedulerILb1ELb0ELb1ELi128EEEEEEEEEvNT_6ParamsE,"a",@progbits
	.sectionflags	@""
	.align	4
.nv.constant0._ZN7cutlass13device_kernelIN5flash19enable_sm80_to_sm89INS1_16FlashAttnFwdSm80INS1_25CollectiveMainloopFwdSm80ILi4ELi1ELb0EN4cute5tupleIJNS5_1CILi128EEENS7_ILi96EEENS7_ILi64EEEEEELi64ENS_6half_tEfNS_4arch4Sm80ELb0ELb1ELb0ELb1ELb0ELb1ELb1ELb0EEENS1_21CollectiveEpilogueFwdINS6_IJS8_SA_S9_EEENS6_IJNS7_ILi1EEESI_SI_EEESC_SE_Li128ELb1ELb1ELb0ELb0EEENS1_19SingleTileSchedulerILb1ELb0ELb1ELi128EEEEEEEEEvNT_6ParamsE:
	.zero		1576


//--------------------- .nv.constant0._ZN7cutlass13device_kernelIN5flash19enable_sm80_to_sm89INS1_16FlashAttnFwdSm80INS1_25CollectiveMainloopFwdSm80ILi4ELi1ELb0EN4cute5tupleIJNS5_1CILi128EEENS7_ILi112EEENS7_ILi64EEEEEELi64ENS_6half_tEfNS_4arch4Sm80ELb1ELb0ELb0ELb0ELb0ELb0ELb1ELb0EEENS1_21CollectiveEpilogueFwdINS6_IJS8_SA_S9_EEENS6_IJNS7_ILi1EEESI_SI_EEESC_SE_Li128ELb0ELb1ELb0ELb0EEENS1_30DynamicPersistentTileSchedulerILi128ELi128ELb0ELb1ELb0EEEEEEEEEvNT_6ParamsE --------------------------
	.section	.nv.constant0._ZN7cutlass13device_kernelIN5flash19enable_sm80_to_sm89INS1_16FlashAttnFwdSm80INS1_25CollectiveMainloopFwdSm80ILi4ELi1ELb0EN4cute5tupleIJNS5_1CILi128EEENS7_ILi112EEENS7_ILi64EEEEEELi64ENS_6half_tEfNS_4arch4Sm80ELb1ELb0ELb0ELb0ELb0ELb0ELb1ELb0EEENS1_21CollectiveEpilogueFwdINS6_IJS8_SA_S9_EEENS6_IJNS7_ILi1EEESI_SI_EEESC_SE_Li128ELb0ELb1ELb0ELb0EEENS1_30DynamicPersistentTileSchedulerILi128ELi128ELb0ELb1ELb0EEEEEEEEEvNT_6ParamsE,"a",@progbits
	.sectionflags	@""
	.align	4
.nv.constant0._ZN7cutlass13device_kernelIN5flash19enable_sm80_to_sm89INS1_16FlashAttnFwdSm80INS1_25CollectiveMainloopFwdSm80ILi4ELi1ELb0EN4cute5tupleIJNS5_1CILi128EEENS7_ILi112EEENS7_ILi64EEEEEELi64ENS_6half_tEfNS_4arch4Sm80ELb1ELb0ELb0ELb0ELb0ELb0ELb1ELb0EEENS1_21CollectiveEpilogueFwdINS6_IJS8_SA_S9_EEENS6_IJNS7_ILi1EEESI_SI_EEESC_SE_Li128ELb0ELb1ELb0ELb0EEENS1_30DynamicPersistentTileSchedulerILi128ELi128ELb0ELb1ELb0EEEEEEEEEvNT_6ParamsE:
	.zero		1592


//--------------------- .nv.constant0._ZN7cutlass13device_kernelIN5flash19enable_sm80_to_sm89INS1_16FlashAttnFwdSm80INS1_25CollectiveMainloopFwdSm80ILi4ELi1ELb0EN4cute5tupleIJNS5_1CILi128EEENS7_ILi112EEENS7_ILi64EEEEEELi64ENS_6half_tEfNS_4arch4Sm80ELb1ELb0ELb0ELb1ELb0ELb0ELb1ELb0EEENS1_21CollectiveEpilogueFwdINS6_IJS8_SA_S9_EEENS6_IJNS7_ILi1EEESI_SI_EEESC_SE_Li128ELb1ELb1ELb0ELb0EEENS1_19SingleTileSchedulerILb1ELb0ELb1ELi128EEEEEEEEEvNT_6ParamsE --------------------------
	.section	.nv.constant0._ZN7cutlass13device_kernelIN5flash19enable_sm80_to_sm89INS1_16FlashAttnFwdSm80INS1_25CollectiveMainloopFwdSm80ILi4ELi1ELb0EN4cute5tupleIJNS5_1CILi128EEENS7_ILi112EEENS7_ILi64EEEEEELi64ENS_6half_tEfNS_4arch4Sm80ELb1ELb0ELb0ELb1ELb0ELb0ELb1ELb0EEENS1_21CollectiveEpilogueFwdINS6_IJS8_SA_S9_EEENS6_IJNS7_ILi1EEESI_SI_EEESC_SE_Li128ELb1ELb1ELb0ELb0EEENS1_19SingleTileSchedulerILb1ELb0ELb1ELi128EEEEEEEEEvNT_6ParamsE,"a",@progbits
	.sectionflags	@""
	.align	4
.nv.constant0._ZN7cutlass13device_kernelIN5flash19enable_sm80_to_sm89INS1_16FlashAttnFwdSm80INS1_25CollectiveMainloopFwdSm80ILi4ELi1ELb0EN4cute5tupleIJNS5_1CILi128EEENS7_ILi112EEENS7_ILi64EEEEEELi64ENS_6half_tEfNS_4arch4Sm80ELb1ELb0ELb0ELb1ELb0ELb0ELb1ELb0EEENS1_21CollectiveEpilogueFwdINS6_IJS8_SA_S9_EEENS6_IJNS7_ILi1EEESI_SI_EEESC_SE_Li128ELb1ELb1ELb0ELb0EEENS1_19SingleTileSchedulerILb1ELb0ELb1ELi128EEEEEEEEEvNT_6ParamsE:
	.zero		1576


//--------------------- .nv.constant0._ZN7cutlass13device_kernelIN5flash19enable_sm80_to_sm89INS1_16FlashAttnFwdSm80INS1_25CollectiveMainloopFwdSm80ILi4ELi1ELb0EN4cute5tupleIJNS5_1CILi128EEENS7_ILi112EEENS7_ILi64EEEEEELi64ENS_6half_tEfNS_4arch4Sm80ELb1ELb0ELb0ELb1ELb0ELb1ELb1ELb0EEENS1_21CollectiveEpilogueFwdINS6_IJS8_SA_S9_EEENS6_IJNS7_ILi1EEESI_SI_EEESC_SE_Li128ELb1ELb1ELb0ELb0EEENS1_19SingleTileSchedulerILb1ELb0ELb1ELi128EEEEEEEEEvNT_6ParamsE --------------------------
	.section	.nv.constant0._ZN7cutlass13device_kernelIN5flash19enable_sm80_to_sm89INS1_16FlashAttnFwdSm80INS1_25CollectiveMainloopFwdSm80ILi4ELi1ELb0EN4cute5tupleIJNS5_1CILi128EEENS7_ILi112EEENS7_ILi64EEEEEELi64ENS_6half_tEfNS_4arch4Sm80ELb1ELb0ELb0ELb1ELb0ELb1ELb1ELb0EEENS1_21CollectiveEpilogueFwdINS6_IJS8_SA_S9_EEENS6_IJNS7_ILi1EEESI_SI_EEESC_SE_Li128ELb1ELb1ELb0ELb0EEENS1_19SingleTileSchedulerILb1ELb0ELb1ELi128EEEEEEEEEvNT_6ParamsE,"a",@progbits
	.sectionflags	@""
	.align	4
.nv.constant0._ZN7cutlass13device_kernelIN5flash19enable_sm80_to_sm89INS1_16FlashAttnFwdSm80INS1_25CollectiveMainloopFwdSm80ILi4ELi1ELb0EN4cute5tupleIJNS5_1CILi128EEENS7_ILi112EEENS7_ILi64EEEEEELi64ENS_6half_tEfNS_4arch4Sm80ELb1ELb0ELb0ELb1ELb0ELb1ELb1ELb0EEENS1_21CollectiveEpilogueFwdINS6_IJS8_SA_S9_EEENS6_IJNS7_ILi1EEESI_SI_EEESC_SE_Li128ELb1ELb1ELb0ELb0EEENS1_19SingleTileSchedulerILb1ELb0ELb1ELi128EEEEEEEEEvNT_6ParamsE:
	.zero		1576


//--------------------- SYMBOLS --------------------------

	.type		.nv.reservedSmem.offset0,@object
	.size		.nv.reservedSmem.offset0,0x4
